// auto-generated by cutlass_sweep.gemm — config: {"arch": "sm_100", "cluster_m": 2, "cluster_n": 1, "dtype": "e4m3", "dtype_b": "e4m3", "layout": "nt", "stages": 0, "tile_k": 64, "tile_m": 256, "tile_n": 64}
#include "cutlass/cutlass.h"
#include "cutlass/gemm/collective/collective_builder.hpp"
#include "cutlass/gemm/device/gemm_universal_adapter.h"
#include "cutlass/gemm/kernel/gemm_universal.hpp"
#include "cutlass/epilogue/collective/collective_builder.hpp"

using ElemA = cutlass::float_e4m3_t;
using ElemB = cutlass::float_e4m3_t;
using ElemCD = cutlass::float_e4m3_t;
using Acc  = float;
using TileShape    = cute::Shape<cute::_256, cute::_64, cute::_64>;
using ClusterShape = cute::Shape<cute::_2, cute::_1, cute::_1>;

using CollectiveEpilogue = typename cutlass::epilogue::collective::CollectiveBuilder<
    cutlass::arch::Sm100, cutlass::arch::OpClassTensorOp,
    TileShape, ClusterShape,
    cutlass::epilogue::collective::EpilogueTileAuto,
    Acc, Acc,
    ElemCD, cutlass::layout::RowMajor, 128 / cutlass::sizeof_bits<ElemCD>::value,
    ElemCD, cutlass::layout::RowMajor, 128 / cutlass::sizeof_bits<ElemCD>::value,
    cutlass::epilogue::collective::EpilogueScheduleAuto
  >::CollectiveOp;

using CollectiveMainloop = typename cutlass::gemm::collective::CollectiveBuilder<
    cutlass::arch::Sm100, cutlass::arch::OpClassTensorOp,
    ElemA, cutlass::layout::RowMajor, 128 / cutlass::sizeof_bits<ElemA>::value,
    ElemB, cutlass::layout::ColumnMajor, 128 / cutlass::sizeof_bits<ElemB>::value,
    Acc,
    TileShape, ClusterShape,
    cutlass::gemm::collective::StageCountAutoCarveout<static_cast<int>(sizeof(typename CollectiveEpilogue::SharedStorage))>,
    cutlass::gemm::collective::KernelScheduleAuto
  >::CollectiveOp;

using GemmKernel = cutlass::gemm::kernel::GemmUniversal<
    cute::Shape<int,int,int,int>,
    CollectiveMainloop,
    CollectiveEpilogue
>;
using Gemm = cutlass::gemm::device::GemmUniversalAdapter<GemmKernel>;

// Force the device kernel symbol into the cubin without needing a host main.
auto* _anchor = &cutlass::device_kernel<GemmKernel>;


// ===== COMPILED SASS (sm_100a) =====

	.target	sm_100a

	.elftype	@"ET_EXEC"


//--------------------- .note.nv.tkinfo           --------------------------
	.section	.note.nv.tkinfo,"",@"SHT_NOTE"
	.sectionflags	@"SHF_NOTE_NV_TKINFO"
	.tkinfo
        /*0018*/ 	.word	0x00000002
        /*0030*/ 	.string	""
        /*0030*/ 	.string	"ptxas"
        /*0030*/ 	.string	"Cuda compilation tools, release 13.0, V13.0.88"
        /*0030*/ 	.string	"Build cuda_13.0.r13.0/compiler.36424714_0"
        /*0030*/ 	.string	"-arch sm_100a -m 64 "



//--------------------- .note.nv.cuinfo           --------------------------
	.section	.note.nv.cuinfo,"",@"SHT_NOTE"
	.sectionflags	@"SHF_NOTE_NV_CUINFO"
        /*0018*/ 	.short	0x0002
        /*001a*/ 	.short	0x0064
        /*001c*/ 	.short	0x0082
	.zero		2


//--------------------- .nv.info                  --------------------------
	.section	.nv.info,"",@"SHT_CUDA_INFO"
	.align	4


	//----- nvinfo : EIATTR_REGCOUNT
	.align		4
        /*0000*/ 	.byte	0x04, 0x2f
        /*0002*/ 	.short	(.L_19 - .L_18)
	.align		4
.L_18:
        /*0004*/ 	.word	index@(_ZN7cutlass13device_kernelINS_4gemm6kernel13GemmUniversalIN4cute5tupleIJiiiiEEENS1_10collective13CollectiveMmaINS1_35MainloopSm100TmaUmmaWarpSpecializedILi20ELi2ELi4ENS5_IJNS4_1CILi2EEENSA_ILi1EEESC_EEEEENS5_IJNSA_ILi256EEENSA_ILi64EEESG_EEENS_12float_e4m3_tENS5_IJlSC_lEEESI_SJ_NS4_8TiledMMAINS4_8MMA_AtomIJNS4_10MMA_TraitsINS4_25SM100_MMA_F8F6F4_2x1SM_SSEJSI_SI_fSF_SG_NS4_17integral_constantINS4_4UMMA5MajorELSQ_0EEESR_NSO_INSP_7ScaleInELSS_0EEEST_EEEEEENS4_6LayoutINS5_IJSC_SC_SC_EEENS5_IJNSA_ILi0EEESY_SY_EEEEENS5_IJNS4_10UnderscoreES11_S11_EEEEENS4_18SM100_TMA_2SM_LOADENS4_14ComposedLayoutINS4_7SwizzleILi2ELi4ELi3EEENS4_18smem_ptr_flag_bitsILi8EEENSW_INS5_IJNSA_ILi8EEESG_EEENS5_IJSG_SC_EEEEEEEvNS4_8identityES14_S1E_vS1F_EENS_8epilogue10collective18CollectiveEpilogueINS1H_23Sm100TmaWarpSpecializedILi1ELi1ELi64ELb0ELb0EEEJNS5_IJNSA_ILi128EEESG_SG_EEENS5_IJNSW_IS1M_SC_EENSW_ISG_SC_EEEEESI_SJ_SI_SJ_NS1H_6fusion15FusionCallbacksIS1L_NS1R_17LinearCombinationISI_fSI_fLNS_15FloatRoundStyleE2EEES1N_S1Q_JEEENS4_5SM1004TMEM4LOAD26SM100_TMEM_LOAD_32dp32b64xENS4_13SM90_TMA_LOADES1E_NS4_39AutoVectorizingCopyWithAssumedAlignmentILi128EEENS4_14SM90_TMA_STOREES1E_S23_S23_EEEvvEEEEvNT_6ParamsE)
        /*0008*/ 	.word	0x000000c2


	//----- nvinfo : EIATTR_FRAME_SIZE
	.align		4
.L_19:
        /*000c*/ 	.byte	0x04, 0x11
        /*000e*/ 	.short	(.L_21 - .L_20)
	.align		4
.L_20:
        /*0010*/ 	.word	index@($__internal_2_$__cuda_sm10x_tcgen05_guardrail_trap_unallocated_columns_being_dealloced)
        /*0014*/ 	.word	0x00000000


	//----- nvinfo : EIATTR_FRAME_SIZE
	.align		4
.L_21:
        /*0018*/ 	.byte	0x04, 0x11
        /*001a*/ 	.short	(.L_23 - .L_22)
	.align		4
.L_22:
        /*001c*/ 	.word	index@($__internal_1_$__cuda_sm10x_tcgen05_guardrail_trap_phase_invalid_during_alloc)
        /*0020*/ 	.word	0x00000000


	//----- nvinfo : EIATTR_FRAME_SIZE
	.align		4
.L_23:
        /*0024*/ 	.byte	0x04, 0x11
        /*0026*/ 	.short	(.L_25 - .L_24)
	.align		4
.L_24:
        /*0028*/ 	.word	index@($__internal_0_$__cuda_sm10x_tcgen05_guardrail_trap_col_being_dealloced_not_returned_by_alloc)
        /*002c*/ 	.word	0x00000000


	//----- nvinfo : EIATTR_FRAME_SIZE
	.align		4
.L_25:
        /*0030*/ 	.byte	0x04, 0x11
        /*0032*/ 	.short	(.L_27 - .L_26)
	.align		4
.L_26:
        /*0034*/ 	.word	index@(_ZN7cutlass13device_kernelINS_4gemm6kernel13GemmUniversalIN4cute5tupleIJiiiiEEENS1_10collective13CollectiveMmaINS1_35MainloopSm100TmaUmmaWarpSpecializedILi20ELi2ELi4ENS5_IJNS4_1CILi2EEENSA_ILi1EEESC_EEEEENS5_IJNSA_ILi256EEENSA_ILi64EEESG_EEENS_12float_e4m3_tENS5_IJlSC_lEEESI_SJ_NS4_8TiledMMAINS4_8MMA_AtomIJNS4_10MMA_TraitsINS4_25SM100_MMA_F8F6F4_2x1SM_SSEJSI_SI_fSF_SG_NS4_17integral_constantINS4_4UMMA5MajorELSQ_0EEESR_NSO_INSP_7ScaleInELSS_0EEEST_EEEEEENS4_6LayoutINS5_IJSC_SC_SC_EEENS5_IJNSA_ILi0EEESY_SY_EEEEENS5_IJNS4_10UnderscoreES11_S11_EEEEENS4_18SM100_TMA_2SM_LOADENS4_14ComposedLayoutINS4_7SwizzleILi2ELi4ELi3EEENS4_18smem_ptr_flag_bitsILi8EEENSW_INS5_IJNSA_ILi8EEESG_EEENS5_IJSG_SC_EEEEEEEvNS4_8identityES14_S1E_vS1F_EENS_8epilogue10collective18CollectiveEpilogueINS1H_23Sm100TmaWarpSpecializedILi1ELi1ELi64ELb0ELb0EEEJNS5_IJNSA_ILi128EEESG_SG_EEENS5_IJNSW_IS1M_SC_EENSW_ISG_SC_EEEEESI_SJ_SI_SJ_NS1H_6fusion15FusionCallbacksIS1L_NS1R_17LinearCombinationISI_fSI_fLNS_15FloatRoundStyleE2EEES1N_S1Q_JEEENS4_5SM1004TMEM4LOAD26SM100_TMEM_LOAD_32dp32b64xENS4_13SM90_TMA_LOADES1E_NS4_39AutoVectorizingCopyWithAssumedAlignmentILi128EEENS4_14SM90_TMA_STOREES1E_S23_S23_EEEvvEEEEvNT_6ParamsE)
        /*0038*/ 	.word	0x00000000


	//----- nvinfo : EIATTR_MIN_STACK_SIZE
	.align		4
.L_27:
        /*003c*/ 	.byte	0x04, 0x12
        /*003e*/ 	.short	(.L_29 - .L_28)
	.align		4
.L_28:
        /*0040*/ 	.word	index@(_ZN7cutlass13device_kernelINS_4gemm6kernel13GemmUniversalIN4cute5tupleIJiiiiEEENS1_10collective13CollectiveMmaINS1_35MainloopSm100TmaUmmaWarpSpecializedILi20ELi2ELi4ENS5_IJNS4_1CILi2EEENSA_ILi1EEESC_EEEEENS5_IJNSA_ILi256EEENSA_ILi64EEESG_EEENS_12float_e4m3_tENS5_IJlSC_lEEESI_SJ_NS4_8TiledMMAINS4_8MMA_AtomIJNS4_10MMA_TraitsINS4_25SM100_MMA_F8F6F4_2x1SM_SSEJSI_SI_fSF_SG_NS4_17integral_constantINS4_4UMMA5MajorELSQ_0EEESR_NSO_INSP_7ScaleInELSS_0EEEST_EEEEEENS4_6LayoutINS5_IJSC_SC_SC_EEENS5_IJNSA_ILi0EEESY_SY_EEEEENS5_IJNS4_10UnderscoreES11_S11_EEEEENS4_18SM100_TMA_2SM_LOADENS4_14ComposedLayoutINS4_7SwizzleILi2ELi4ELi3EEENS4_18smem_ptr_flag_bitsILi8EEENSW_INS5_IJNSA_ILi8EEESG_EEENS5_IJSG_SC_EEEEEEEvNS4_8identityES14_S1E_vS1F_EENS_8epilogue10collective18CollectiveEpilogueINS1H_23Sm100TmaWarpSpecializedILi1ELi1ELi64ELb0ELb0EEEJNS5_IJNSA_ILi128EEESG_SG_EEENS5_IJNSW_IS1M_SC_EENSW_ISG_SC_EEEEESI_SJ_SI_SJ_NS1H_6fusion15FusionCallbacksIS1L_NS1R_17LinearCombinationISI_fSI_fLNS_15FloatRoundStyleE2EEES1N_S1Q_JEEENS4_5SM1004TMEM4LOAD26SM100_TMEM_LOAD_32dp32b64xENS4_13SM90_TMA_LOADES1E_NS4_39AutoVectorizingCopyWithAssumedAlignmentILi128EEENS4_14SM90_TMA_STOREES1E_S23_S23_EEEvvEEEEvNT_6ParamsE)
        /*0044*/ 	.word	0x00000000
.L_29:


//--------------------- .nv.compat                --------------------------
	.section	.nv.compat,"",@"SHT_CUDA_COMPAT_INFO"
	.align	4
        /*0000*/ 	.byte	0x02, 0x09, 0x01, 0x00, 0x02, 0x02, 0x02, 0x00, 0x02, 0x05, 0x05, 0x00, 0x03, 0x07, 0x01, 0x01
        /*0010*/ 	.byte	0x02, 0x03, 0x01, 0x00, 0x02, 0x06, 0x01, 0x00, 0x04, 0x0b, 0x08, 0x00, 0x09, 0x00, 0x00, 0x00
        /*0020*/ 	.byte	0x00, 0x00, 0x00, 0x00


//--------------------- .nv.info._ZN7cutlass13device_kernelINS_4gemm6kernel13GemmUniversalIN4cute5tupleIJiiiiEEENS1_10collective13CollectiveMmaINS1_35MainloopSm100TmaUmmaWarpSpecializedILi20ELi2ELi4ENS5_IJNS4_1CILi2EEENSA_ILi1EEESC_EEEEENS5_IJNSA_ILi256EEENSA_ILi64EEESG_EEENS_12float_e4m3_tENS5_IJlSC_lEEESI_SJ_NS4_8TiledMMAINS4_8MMA_AtomIJNS4_10MMA_TraitsINS4_25SM100_MMA_F8F6F4_2x1SM_SSEJSI_SI_fSF_SG_NS4_17integral_constantINS4_4UMMA5MajorELSQ_0EEESR_NSO_INSP_7ScaleInELSS_0EEEST_EEEEEENS4_6LayoutINS5_IJSC_SC_SC_EEENS5_IJNSA_ILi0EEESY_SY_EEEEENS5_IJNS4_10UnderscoreES11_S11_EEEEENS4_18SM100_TMA_2SM_LOADENS4_14ComposedLayoutINS4_7SwizzleILi2ELi4ELi3EEENS4_18smem_ptr_flag_bitsILi8EEENSW_INS5_IJNSA_ILi8EEESG_EEENS5_IJSG_SC_EEEEEEEvNS4_8identityES14_S1E_vS1F_EENS_8epilogue10collective18CollectiveEpilogueINS1H_23Sm100TmaWarpSpecializedILi1ELi1ELi64ELb0ELb0EEEJNS5_IJNSA_ILi128EEESG_SG_EEENS5_IJNSW_IS1M_SC_EENSW_ISG_SC_EEEEESI_SJ_SI_SJ_NS1H_6fusion15FusionCallbacksIS1L_NS1R_17LinearCombinationISI_fSI_fLNS_15FloatRoundStyleE2EEES1N_S1Q_JEEENS4_5SM1004TMEM4LOAD26SM100_TMEM_LOAD_32dp32b64xENS4_13SM90_TMA_LOADES1E_NS4_39AutoVectorizingCopyWithAssumedAlignmentILi128EEENS4_14SM90_TMA_STOREES1E_S23_S23_EEEvvEEEEvNT_6ParamsE --------------------------
	.section	.nv.info._ZN7cutlass13device_kernelINS_4gemm6kernel13GemmUniversalIN4cute5tupleIJiiiiEEENS1_10collective13CollectiveMmaINS1_35MainloopSm100TmaUmmaWarpSpecializedILi20ELi2ELi4ENS5_IJNS4_1CILi2EEENSA_ILi1EEESC_EEEEENS5_IJNSA_ILi256EEENSA_ILi64EEESG_EEENS_12float_e4m3_tENS5_IJlSC_lEEESI_SJ_NS4_8TiledMMAINS4_8MMA_AtomIJNS4_10MMA_TraitsINS4_25SM100_MMA_F8F6F4_2x1SM_SSEJSI_SI_fSF_SG_NS4_17integral_constantINS4_4UMMA5MajorELSQ_0EEESR_NSO_INSP_7ScaleInELSS_0EEEST_EEEEEENS4_6LayoutINS5_IJSC_SC_SC_EEENS5_IJNSA_ILi0EEESY_SY_EEEEENS5_IJNS4_10UnderscoreES11_S11_EEEEENS4_18SM100_TMA_2SM_LOADENS4_14ComposedLayoutINS4_7SwizzleILi2ELi4ELi3EEENS4_18smem_ptr_flag_bitsILi8EEENSW_INS5_IJNSA_ILi8EEESG_EEENS5_IJSG_SC_EEEEEEEvNS4_8identityES14_S1E_vS1F_EENS_8epilogue10collective18CollectiveEpilogueINS1H_23Sm100TmaWarpSpecializedILi1ELi1ELi64ELb0ELb0EEEJNS5_IJNSA_ILi128EEESG_SG_EEENS5_IJNSW_IS1M_SC_EENSW_ISG_SC_EEEEESI_SJ_SI_SJ_NS1H_6fusion15FusionCallbacksIS1L_NS1R_17LinearCombinationISI_fSI_fLNS_15FloatRoundStyleE2EEES1N_S1Q_JEEENS4_5SM1004TMEM4LOAD26SM100_TMEM_LOAD_32dp32b64xENS4_13SM90_TMA_LOADES1E_NS4_39AutoVectorizingCopyWithAssumedAlignmentILi128EEENS4_14SM90_TMA_STOREES1E_S23_S23_EEEvvEEEEvNT_6ParamsE,"",@"SHT_CUDA_INFO"
	.sectionflags	@""
	.align	4


	//----- nvinfo : EIATTR_CUDA_API_VERSION
	.align		4
        /*0000*/ 	.byte	0x04, 0x37
        /*0002*/ 	.short	(.L_31 - .L_30)
.L_30:
        /*0004*/ 	.word	0x00000082


	//----- nvinfo : EIATTR_KPARAM_INFO
	.align		4
.L_31:
        /*0008*/ 	.byte	0x04, 0x17
        /*000a*/ 	.short	(.L_33 - .L_32)
.L_32:
        /*000c*/ 	.word	0x00000000
        /*0010*/ 	.short	0x0000
        /*0012*/ 	.short	0x0000
        /*0014*/ 	.byte	0x00, 0xf0, 0x01, 0x20


	//----- nvinfo : EIATTR_AT_ENTRY_FRAGMENTS
	.align		4
.L_33:
        /*0018*/ 	.byte	0x04, 0x4f
        /*001a*/ 	.short	(.L_35 - .L_34)


	//   ....[0]....
.L_34:
        /*001c*/ 	.word	0x00000007


	//----- nvinfo : EIATTR_RESERVED_SMEM_USED
	.align		4
.L_35:
        /*0020*/ 	.byte	0x01, 0x41
	.zero		2


	//----- nvinfo : EIATTR_SPARSE_MMA_MASK
	.align		4
        /*0024*/ 	.byte	0x03, 0x50
        /*0026*/ 	.short	0x0000


	//----- nvinfo : EIATTR_TCGEN05_2CTA_USED
	.align		4
        /*0028*/ 	.byte	0x01, 0x52
	.zero		2


	//----- nvinfo : EIATTR_MAXREG_COUNT
	.align		4
        /*002c*/ 	.byte	0x03, 0x1b
        /*002e*/ 	.short	0x00ff


	//----- nvinfo : EIATTR_NUM_BARRIERS
	.align		4
        /*0030*/ 	.byte	0x02, 0x4c
        /*0032*/ 	.byte	0x07
	.zero		1


	//----- nvinfo : EIATTR_EXTERNS
	.align		4
        /*0034*/ 	.byte	0x04, 0x0f
        /*0036*/ 	.short	(.L_37 - .L_36)


	//   ....[0]....
	.align		4
.L_36:
        /*0038*/ 	.word	index@(__assertfail)


	//----- nvinfo : EIATTR_MERCURY_ISA_VERSION
	.align		4
.L_37:
        /*003c*/ 	.byte	0x03, 0x5f
        /*003e*/ 	.short	0x0101


	//----- nvinfo : EIATTR_INT_WARP_WIDE_INSTR_OFFSETS
	.align		4
        /*0040*/ 	.byte	0x04, 0x31
        /*0042*/ 	.short	(.L_39 - .L_38)


	//   ....[0]....
.L_38:
        /*0044*/ 	.word	0x00000ee0


	//   ....[1]....
        /*0048*/ 	.word	0x00000f80


	//   ....[2]....
        /*004c*/ 	.word	0x000022e0


	//   ....[3]....
        /*0050*/ 	.word	0x000049e0


	//   ....[4]....
        /*0054*/ 	.word	0x00004a00


	//   ....[5]....
        /*0058*/ 	.word	0x00004a30


	//   ....[6]....
        /*005c*/ 	.word	0x00005440


	//   ....[7]....
        /*0060*/ 	.word	0x00005560


	//----- nvinfo : EIATTR_COOP_GROUP_MASK_REGIDS
	.align		4
.L_39:
        /*0064*/ 	.byte	0x04, 0x29
        /*0066*/ 	.short	(.L_41 - .L_40)


	//   ....[0]....
.L_40:
        /*0068*/ 	.word	0xffffffff


	//   ....[1]....
        /*006c*/ 	.word	0xffffffff


	//   ....[2]....
        /*0070*/ 	.word	0xffffffff


	//   ....[3]....
        /*0074*/ 	.word	0xffffffff


	//   ....[4]....
        /*0078*/ 	.word	0xffffffff


	//   ....[5]....
        /*007c*/ 	.word	0xffffffff


	//   ....[6]....
        /*0080*/ 	.word	0xffffffff


	//   ....[7]....
        /*0084*/ 	.word	0xffffffff


	//   ....[8]....
        /*0088*/ 	.word	0xffffffff


	//   ....[9]....
        /*008c*/ 	.word	0xffffffff


	//   ....[10]....
        /*0090*/ 	.word	0xffffffff


	//   ....[11]....
        /*0094*/ 	.word	0xffffffff


	//   ....[12]....
        /*0098*/ 	.word	0xffffffff


	//   ....[13]....
        /*009c*/ 	.word	0xffffffff


	//----- nvinfo : EIATTR_COOP_GROUP_INSTR_OFFSETS
	.align		4
.L_41:
        /*00a0*/ 	.byte	0x04, 0x28
        /*00a2*/ 	.short	(.L_43 - .L_42)


	//   ....[0]....
.L_42:
        /*00a4*/ 	.word	0x000000c0


	//   ....[1]....
        /*00a8*/ 	.word	0x00000500


	//   ....[2]....
        /*00ac*/ 	.word	0x000008b0


	//   ....[3]....
        /*00b0*/ 	.word	0x000009e0


	//   ....[4]....
        /*00b4*/ 	.word	0x00000ad0


	//   ....[5]....
        /*00b8*/ 	.word	0x00000c30


	//   ....[6]....
        /*00bc*/ 	.word	0x00000dc0


	//   ....[7]....
        /*00c0*/ 	.word	0x00001000


	//   ....[8]....
        /*00c4*/ 	.word	0x000021c0


	//   ....[9]....
        /*00c8*/ 	.word	0x000038a0


	//   ....[10]....
        /*00cc*/ 	.word	0x00003d70


	//   ....[11]....
        /*00d0*/ 	.word	0x00003da0


	//   ....[12]....
        /*00d4*/ 	.word	0x000048e0


	//   ....[13]....
        /*00d8*/ 	.word	0x00004af0


	//----- nvinfo : EIATTR_VRC_CTA_INIT_COUNT
	.align		4
.L_43:
        /*00dc*/ 	.byte	0x02, 0x4a
        /*00de*/ 	.byte	0x80
	.zero		1


	//----- nvinfo : EIATTR_SYSCALL_OFFSETS
	.align		4
        /*00e0*/ 	.byte	0x04, 0x46
        /*00e2*/ 	.short	(.L_45 - .L_44)


	//   ....[0]....
.L_44:
        /*00e4*/ 	.word	0x00005f20


	//   ....[1]....
        /*00e8*/ 	.word	0x00006060


	//   ....[2]....
        /*00ec*/ 	.word	0x00006800


	//----- nvinfo : EIATTR_MBARRIER_INSTR_OFFSETS
	.align		4
.L_45:
        /*00f0*/ 	.byte	0x04, 0x39
        /*00f2*/ 	.short	(.L_47 - .L_46)


	//   ....[0]....
.L_46:
        /*00f4*/ 	.word	0x00000610
        /*00f8*/ 	.word	0x000000ff
        /*00fc*/ 	.word	0x00000000
        /*0100*/ 	.short	0x0100
        /*0102*/ 	.byte	0x08
	.zero		1


	//   ....[1]....
        /*0104*/ 	.word	0x00000620
        /*0108*/ 	.word	0x000000ff
        /*010c*/ 	.word	0x000000a0
        /*0110*/ 	.short	0x0100
        /*0112*/ 	.byte	0x08
	.zero		1


	//   ....[2]....
        /*0114*/ 	.word	0x00000630
        /*0118*/ 	.word	0x000000ff
        /*011c*/ 	.word	0x00000008
        /*0120*/ 	.short	0x0100
        /*0122*/ 	.byte	0x08
	.zero		1


	//   ....[3]....
        /*0124*/ 	.word	0x00000640
        /*0128*/ 	.word	0x000000ff
        /*012c*/ 	.word	0x000000a8
        /*0130*/ 	.short	0x0100
        /*0132*/ 	.byte	0x08
	.zero		1


	//   ....[4]....
        /*0134*/ 	.word	0x00000650
        /*0138*/ 	.word	0x000000ff
        /*013c*/ 	.word	0x00000010
        /*0140*/ 	.short	0x0100
        /*0142*/ 	.byte	0x08
	.zero		1


	//   ....[5]....
        /*0144*/ 	.word	0x00000660
        /*0148*/ 	.word	0x000000ff
        /*014c*/ 	.word	0x000000b0
        /*0150*/ 	.short	0x0100
        /*0152*/ 	.byte	0x08
	.zero		1


	//   ....[6]....
        /*0154*/ 	.word	0x00000670
        /*0158*/ 	.word	0x000000ff
        /*015c*/ 	.word	0x00000018
        /*0160*/ 	.short	0x0100
        /*0162*/ 	.byte	0x08
	.zero		1


	//   ....[7]....
        /*0164*/ 	.word	0x00000680
        /*0168*/ 	.word	0x000000ff
        /*016c*/ 	.word	0x000000b8
        /*0170*/ 	.short	0x0100
        /*0172*/ 	.byte	0x08
	.zero		1


	//   ....[8]....
        /*0174*/ 	.word	0x00000690
        /*0178*/ 	.word	0x000000ff
        /*017c*/ 	.word	0x00000020
        /*0180*/ 	.short	0x0100
        /*0182*/ 	.byte	0x08
	.zero		1


	//   ....[9]....
        /*0184*/ 	.word	0x000006a0
        /*0188*/ 	.word	0x000000ff
        /*018c*/ 	.word	0x000000c0
        /*0190*/ 	.short	0x0100
        /*0192*/ 	.byte	0x08
	.zero		1


	//   ....[10]....
        /*0194*/ 	.word	0x000006b0
        /*0198*/ 	.word	0x000000ff
        /*019c*/ 	.word	0x00000028
        /*01a0*/ 	.short	0x0100
        /*01a2*/ 	.byte	0x08
	.zero		1


	//   ....[11]....
        /*01a4*/ 	.word	0x000006c0
        /*01a8*/ 	.word	0x000000ff
        /*01ac*/ 	.word	0x000000c8
        /*01b0*/ 	.short	0x0100
        /*01b2*/ 	.byte	0x08
	.zero		1


	//   ....[12]....
        /*01b4*/ 	.word	0x000006d0
        /*01b8*/ 	.word	0x000000ff
        /*01bc*/ 	.word	0x00000030
        /*01c0*/ 	.short	0x0100
        /*01c2*/ 	.byte	0x08
	.zero		1


	//   ....[13]....
        /*01c4*/ 	.word	0x000006e0
        /*01c8*/ 	.word	0x000000ff
        /*01cc*/ 	.word	0x000000d0
        /*01d0*/ 	.short	0x0100
        /*01d2*/ 	.byte	0x08
	.zero		1


	//   ....[14]....
        /*01d4*/ 	.word	0x000006f0
        /*01d8*/ 	.word	0x000000ff
        /*01dc*/ 	.word	0x00000038
        /*01e0*/ 	.short	0x0100
        /*01e2*/ 	.byte	0x08
	.zero		1


	//   ....[15]....
        /*01e4*/ 	.word	0x00000700
        /*01e8*/ 	.word	0x000000ff
        /*01ec*/ 	.word	0x000000d8
        /*01f0*/ 	.short	0x0100
        /*01f2*/ 	.byte	0x08
	.zero		1


	//   ....[16]....
        /*01f4*/ 	.word	0x00000710
        /*01f8*/ 	.word	0x000000ff
        /*01fc*/ 	.word	0x00000040
        /*0200*/ 	.short	0x0100
        /*0202*/ 	.byte	0x08
	.zero		1


	//   ....[17]....
        /*0204*/ 	.word	0x00000720
        /*0208*/ 	.word	0x000000ff
        /*020c*/ 	.word	0x000000e0
        /*0210*/ 	.short	0x0100
        /*0212*/ 	.byte	0x08
	.zero		1


	//   ....[18]....
        /*0214*/ 	.word	0x00000730
        /*0218*/ 	.word	0x000000ff
        /*021c*/ 	.word	0x00000048
        /*0220*/ 	.short	0x0100
        /*0222*/ 	.byte	0x08
	.zero		1


	//   ....[19]....
        /*0224*/ 	.word	0x00000740
        /*0228*/ 	.word	0x000000ff
        /*022c*/ 	.word	0x000000e8
        /*0230*/ 	.short	0x0100
        /*0232*/ 	.byte	0x08
	.zero		1


	//   ....[20]....
        /*0234*/ 	.word	0x00000750
        /*0238*/ 	.word	0x000000ff
        /*023c*/ 	.word	0x00000050
        /*0240*/ 	.short	0x0100
        /*0242*/ 	.byte	0x08
	.zero		1


	//   ....[21]....
        /*0244*/ 	.word	0x00000760
        /*0248*/ 	.word	0x000000ff
        /*024c*/ 	.word	0x000000f0
        /*0250*/ 	.short	0x0100
        /*0252*/ 	.byte	0x08
	.zero		1


	//   ....[22]....
        /*0254*/ 	.word	0x00000770
        /*0258*/ 	.word	0x000000ff
        /*025c*/ 	.word	0x00000058
        /*0260*/ 	.short	0x0100
        /*0262*/ 	.byte	0x08
	.zero		1


	//   ....[23]....
        /*0264*/ 	.word	0x00000780
        /*0268*/ 	.word	0x000000ff
        /*026c*/ 	.word	0x000000f8
        /*0270*/ 	.short	0x0100
        /*0272*/ 	.byte	0x08
	.zero		1


	//   ....[24]....
        /*0274*/ 	.word	0x00000790
        /*0278*/ 	.word	0x000000ff
        /*027c*/ 	.word	0x00000060
        /*0280*/ 	.short	0x0100
        /*0282*/ 	.byte	0x08
	.zero		1


	//   ....[25]....
        /*0284*/ 	.word	0x000007a0
        /*0288*/ 	.word	0x000000ff
        /*028c*/ 	.word	0x00000100
        /*0290*/ 	.short	0x0100
        /*0292*/ 	.byte	0x08
	.zero		1


	//   ....[26]....
        /*0294*/ 	.word	0x000007b0
        /*0298*/ 	.word	0x000000ff
        /*029c*/ 	.word	0x00000068
        /*02a0*/ 	.short	0x0100
        /*02a2*/ 	.byte	0x08
	.zero		1


	//   ....[27]....
        /*02a4*/ 	.word	0x000007c0
        /*02a8*/ 	.word	0x000000ff
        /*02ac*/ 	.word	0x00000108
        /*02b0*/ 	.short	0x0100
        /*02b2*/ 	.byte	0x08
	.zero		1


	//   ....[28]....
        /*02b4*/ 	.word	0x000007d0
        /*02b8*/ 	.word	0x000000ff
        /*02bc*/ 	.word	0x00000070
        /*02c0*/ 	.short	0x0100
        /*02c2*/ 	.byte	0x08
	.zero		1


	//   ....[29]....
        /*02c4*/ 	.word	0x000007e0
        /*02c8*/ 	.word	0x000000ff
        /*02cc*/ 	.word	0x00000110
        /*02d0*/ 	.short	0x0100
        /*02d2*/ 	.byte	0x08
	.zero		1


	//   ....[30]....
        /*02d4*/ 	.word	0x000007f0
        /*02d8*/ 	.word	0x000000ff
        /*02dc*/ 	.word	0x00000078
        /*02e0*/ 	.short	0x0100
        /*02e2*/ 	.byte	0x08
	.zero		1


	//   ....[31]....
        /*02e4*/ 	.word	0x00000800
        /*02e8*/ 	.word	0x000000ff
        /*02ec*/ 	.word	0x00000118
        /*02f0*/ 	.short	0x0100
        /*02f2*/ 	.byte	0x08
	.zero		1


	//   ....[32]....
        /*02f4*/ 	.word	0x00000810
        /*02f8*/ 	.word	0x000000ff
        /*02fc*/ 	.word	0x00000080
        /*0300*/ 	.short	0x0100
        /*0302*/ 	.byte	0x08
	.zero		1


	//   ....[33]....
        /*0304*/ 	.word	0x00000820
        /*0308*/ 	.word	0x000000ff
        /*030c*/ 	.word	0x00000120
        /*0310*/ 	.short	0x0100
        /*0312*/ 	.byte	0x08
	.zero		1


	//   ....[34]....
        /*0314*/ 	.word	0x00000830
        /*0318*/ 	.word	0x000000ff
        /*031c*/ 	.word	0x00000088
        /*0320*/ 	.short	0x0100
        /*0322*/ 	.byte	0x08
	.zero		1


	//   ....[35]....
        /*0324*/ 	.word	0x00000840
        /*0328*/ 	.word	0x000000ff
        /*032c*/ 	.word	0x00000128
        /*0330*/ 	.short	0x0100
        /*0332*/ 	.byte	0x08
	.zero		1


	//   ....[36]....
        /*0334*/ 	.word	0x00000850
        /*0338*/ 	.word	0x000000ff
        /*033c*/ 	.word	0x00000090
        /*0340*/ 	.short	0x0100
        /*0342*/ 	.byte	0x08
	.zero		1


	//   ....[37]....
        /*0344*/ 	.word	0x00000860
        /*0348*/ 	.word	0x000000ff
        /*034c*/ 	.word	0x00000130
        /*0350*/ 	.short	0x0100
        /*0352*/ 	.byte	0x08
	.zero		1


	//   ....[38]....
        /*0354*/ 	.word	0x00000870
        /*0358*/ 	.word	0x000000ff
        /*035c*/ 	.word	0x00000098
        /*0360*/ 	.short	0x0100
        /*0362*/ 	.byte	0x08
	.zero		1


	//   ....[39]....
        /*0364*/ 	.word	0x00000880
        /*0368*/ 	.word	0x000000ff
        /*036c*/ 	.word	0x00000138
        /*0370*/ 	.short	0x0100
        /*0372*/ 	.byte	0x08
	.zero		1


	//   ....[40]....
        /*0374*/ 	.word	0x000009b0
        /*0378*/ 	.word	0x000000ff
        /*037c*/ 	.word	0x00000140
        /*0380*/ 	.short	0x0100
        /*0382*/ 	.byte	0x09
	.zero		1


	//   ....[41]....
        /*0384*/ 	.word	0x000009c0
        /*0388*/ 	.word	0x000000ff
        /*038c*/ 	.word	0x00000148
        /*0390*/ 	.short	0x0100
        /*0392*/ 	.byte	0x09
	.zero		1


	//   ....[42]....
        /*0394*/ 	.word	0x00000aa0
        /*0398*/ 	.word	0x000000ff
        /*039c*/ 	.word	0x00000150
        /*03a0*/ 	.short	0x0100
        /*03a2*/ 	.byte	0x08
	.zero		1


	//   ....[43]....
        /*03a4*/ 	.word	0x00000ab0
        /*03a8*/ 	.word	0x000000ff
        /*03ac*/ 	.word	0x00000158
        /*03b0*/ 	.short	0x0100
        /*03b2*/ 	.byte	0x08
	.zero		1


	//   ....[44]....
        /*03b4*/ 	.word	0x00000be0
        /*03b8*/ 	.word	0x000000ff
        /*03bc*/ 	.word	0x00000160
        /*03c0*/ 	.short	0x0100
        /*03c2*/ 	.byte	0x08
	.zero		1


	//   ....[45]....
        /*03c4*/ 	.word	0x00000bf0
        /*03c8*/ 	.word	0x000000ff
        /*03cc*/ 	.word	0x00000170
        /*03d0*/ 	.short	0x0100
        /*03d2*/ 	.byte	0x08
	.zero		1


	//   ....[46]....
        /*03d4*/ 	.word	0x00000c00
        /*03d8*/ 	.word	0x000000ff
        /*03dc*/ 	.word	0x00000168
        /*03e0*/ 	.short	0x0100
        /*03e2*/ 	.byte	0x08
	.zero		1


	//   ....[47]....
        /*03e4*/ 	.word	0x00000c10
        /*03e8*/ 	.word	0x000000ff
        /*03ec*/ 	.word	0x00000178
        /*03f0*/ 	.short	0x0100
        /*03f2*/ 	.byte	0x08
	.zero		1


	//   ....[48]....
        /*03f4*/ 	.word	0x00000d30
        /*03f8*/ 	.word	0x000000ff
        /*03fc*/ 	.word	0x00000180
        /*0400*/ 	.short	0x0100
        /*0402*/ 	.byte	0x09
	.zero		1


	//   ....[49]....
        /*0404*/ 	.word	0x00000d40
        /*0408*/ 	.word	0x000000ff
        /*040c*/ 	.word	0x000001a0
        /*0410*/ 	.short	0x0100
        /*0412*/ 	.byte	0x09
	.zero		1


	//   ....[50]....
        /*0414*/ 	.word	0x00000d50
        /*0418*/ 	.word	0x000000ff
        /*041c*/ 	.word	0x00000188
        /*0420*/ 	.short	0x0100
        /*0422*/ 	.byte	0x09
	.zero		1


	//   ....[51]....
        /*0424*/ 	.word	0x00000d60
        /*0428*/ 	.word	0x000000ff
        /*042c*/ 	.word	0x000001a8
        /*0430*/ 	.short	0x0100
        /*0432*/ 	.byte	0x09
	.zero		1


	//   ....[52]....
        /*0434*/ 	.word	0x00000d70
        /*0438*/ 	.word	0x000000ff
        /*043c*/ 	.word	0x00000190
        /*0440*/ 	.short	0x0100
        /*0442*/ 	.byte	0x09
	.zero		1


	//   ....[53]....
        /*0444*/ 	.word	0x00000d80
        /*0448*/ 	.word	0x000000ff
        /*044c*/ 	.word	0x000001b0
        /*0450*/ 	.short	0x0100
        /*0452*/ 	.byte	0x09
	.zero		1


	//   ....[54]....
        /*0454*/ 	.word	0x00000d90
        /*0458*/ 	.word	0x000000ff
        /*045c*/ 	.word	0x00000198
        /*0460*/ 	.short	0x0100
        /*0462*/ 	.byte	0x09
	.zero		1


	//   ....[55]....
        /*0464*/ 	.word	0x00000da0
        /*0468*/ 	.word	0x000000ff
        /*046c*/ 	.word	0x000001b8
        /*0470*/ 	.short	0x0100
        /*0472*/ 	.byte	0x09
	.zero		1


	//   ....[56]....
        /*0474*/ 	.word	0x00000e90
        /*0478*/ 	.word	0x000000ff
        /*047c*/ 	.word	0x000001c0
        /*0480*/ 	.short	0x0100
        /*0482*/ 	.byte	0x08
	.zero		1


	//   ....[57]....
        /*0484*/ 	.word	0x00000ea0
        /*0488*/ 	.word	0x000000ff
        /*048c*/ 	.word	0x000001d0
        /*0490*/ 	.short	0x0100
        /*0492*/ 	.byte	0x08
	.zero		1


	//   ....[58]....
        /*0494*/ 	.word	0x00000eb0
        /*0498*/ 	.word	0x000000ff
        /*049c*/ 	.word	0x000001c8
        /*04a0*/ 	.short	0x0100
        /*04a2*/ 	.byte	0x08
	.zero		1


	//   ....[59]....
        /*04a4*/ 	.word	0x00000ec0
        /*04a8*/ 	.word	0x000000ff
        /*04ac*/ 	.word	0x000001d8
        /*04b0*/ 	.short	0x0100
        /*04b2*/ 	.byte	0x08
	.zero		1


	//   ....[60]....
        /*04b4*/ 	.word	0x00000fb0
        /*04b8*/ 	.word	0x000000ff
        /*04bc*/ 	.word	0x000001e0
        /*04c0*/ 	.short	0x0100
        /*04c2*/ 	.byte	0x06
	.zero		1


	//   ....[61]....
        /*04c4*/ 	.word	0x000019c0
        /*04c8*/ 	.word	0x00000003
        /*04cc*/ 	.word	0x000001d0
        /*04d0*/ 	.short	0x010a
        /*04d2*/ 	.byte	0xff
	.zero		1


	//   ....[62]....
        /*04d4*/ 	.word	0x000019f0
        /*04d8*/ 	.word	0x00000003
        /*04dc*/ 	.word	0x000001c0
        /*04e0*/ 	.short	0x0101
        /*04e2*/ 	.byte	0xff
	.zero		1


	//   ....[63]....
        /*04e4*/ 	.word	0x00001af0
        /*04e8*/ 	.word	0x000000ff
        /*04ec*/ 	.word	0x000000a0
        /*04f0*/ 	.short	0x010a
        /*04f2*/ 	.byte	0x08
	.zero		1


	//   ....[64]....
        /*04f4*/ 	.word	0x00001bc0
        /*04f8*/ 	.word	0x000000ff
        /*04fc*/ 	.word	0x000000a0
        /*0500*/ 	.short	0x010a
        /*0502*/ 	.byte	0x21
	.zero		1


	//   ....[65]....
        /*0504*/ 	.word	0x00001d70
        /*0508*/ 	.word	0x000000ff
        /*050c*/ 	.word	0x000000a0
        /*0510*/ 	.short	0x010a
        /*0512*/ 	.byte	0x08
	.zero		1


	//   ....[66]....
        /*0514*/ 	.word	0x00001e70
        /*0518*/ 	.word	0x000000ff
        /*051c*/ 	.word	0x00000158
        /*0520*/ 	.short	0x0101
        /*0522*/ 	.byte	0x04
	.zero		1


	//   ....[67]....
        /*0524*/ 	.word	0x00001e90
        /*0528*/ 	.word	0x000000ff
        /*052c*/ 	.word	0x000000a0
        /*0530*/ 	.short	0x010a
        /*0532*/ 	.byte	0x08
	.zero		1


	//   ....[68]....
        /*0534*/ 	.word	0x00001f10
        /*0538*/ 	.word	0x000000ff
        /*053c*/ 	.word	0x000000a0
        /*0540*/ 	.short	0x010a
        /*0542*/ 	.byte	0x11
	.zero		1


	//   ....[69]....
        /*0544*/ 	.word	0x000020a0
        /*0548*/ 	.word	0x000000ff
        /*054c*/ 	.word	0x000000a0
        /*0550*/ 	.short	0x010a
        /*0552*/ 	.byte	0x08
	.zero		1


	//   ....[70]....
        /*0554*/ 	.word	0x000021f0
        /*0558*/ 	.word	0x00000002
        /*055c*/ 	.word	0x00000160
        /*0560*/ 	.short	0x010a
        /*0562*/ 	.byte	0xff
	.zero		1


	//   ....[71]....
        /*0564*/ 	.word	0x000022b0
        /*0568*/ 	.word	0x00000002
        /*056c*/ 	.word	0x00000000
        /*0570*/ 	.short	0x0101
        /*0572*/ 	.byte	0xff
	.zero		1


	//   ....[72]....
        /*0574*/ 	.word	0x00002810
        /*0578*/ 	.word	0x000000ff
        /*057c*/ 	.word	0x00000000
        /*0580*/ 	.short	0x010a
        /*0582*/ 	.byte	0x05
	.zero		1


	//   ....[73]....
        /*0584*/ 	.word	0x000028a0
        /*0588*/ 	.word	0x000000ff
        /*058c*/ 	.word	0x00000000
        /*0590*/ 	.short	0x010a
        /*0592*/ 	.byte	0x05
	.zero		1


	//   ....[74]....
        /*0594*/ 	.word	0x00002930
        /*0598*/ 	.word	0x000000ff
        /*059c*/ 	.word	0x00000000
        /*05a0*/ 	.short	0x010a
        /*05a2*/ 	.byte	0x05
	.zero		1


	//   ....[75]....
        /*05a4*/ 	.word	0x000029c0
        /*05a8*/ 	.word	0x000000ff
        /*05ac*/ 	.word	0x00000000
        /*05b0*/ 	.short	0x010a
        /*05b2*/ 	.byte	0x05
	.zero		1


	//   ....[76]....
        /*05b4*/ 	.word	0x00002a50
        /*05b8*/ 	.word	0x000000ff
        /*05bc*/ 	.word	0x00000000
        /*05c0*/ 	.short	0x010a
        /*05c2*/ 	.byte	0x05
	.zero		1


	//   ....[77]....
        /*05c4*/ 	.word	0x00002ae0
        /*05c8*/ 	.word	0x000000ff
        /*05cc*/ 	.word	0x00000000
        /*05d0*/ 	.short	0x010a
        /*05d2*/ 	.byte	0x05
	.zero		1


	//   ....[78]....
        /*05d4*/ 	.word	0x00002b70
        /*05d8*/ 	.word	0x000000ff
        /*05dc*/ 	.word	0x00000000
        /*05e0*/ 	.short	0x010a
        /*05e2*/ 	.byte	0x05
	.zero		1


	//   ....[79]....
        /*05e4*/ 	.word	0x00002c00
        /*05e8*/ 	.word	0x000000ff
        /*05ec*/ 	.word	0x00000000
        /*05f0*/ 	.short	0x010a
        /*05f2*/ 	.byte	0x05
	.zero		1


	//   ....[80]....
        /*05f4*/ 	.word	0x00002c90
        /*05f8*/ 	.word	0x000000ff
        /*05fc*/ 	.word	0x00000000
        /*0600*/ 	.short	0x010a
        /*0602*/ 	.byte	0x05
	.zero		1


	//   ....[81]....
        /*0604*/ 	.word	0x00002d20
        /*0608*/ 	.word	0x000000ff
        /*060c*/ 	.word	0x00000000
        /*0610*/ 	.short	0x010a
        /*0612*/ 	.byte	0x05
	.zero		1


	//   ....[82]....
        /*0614*/ 	.word	0x00002db0
        /*0618*/ 	.word	0x000000ff
        /*061c*/ 	.word	0x00000000
        /*0620*/ 	.short	0x010a
        /*0622*/ 	.byte	0x05
	.zero		1


	//   ....[83]....
        /*0624*/ 	.word	0x00002e40
        /*0628*/ 	.word	0x000000ff
        /*062c*/ 	.word	0x00000000
        /*0630*/ 	.short	0x010a
        /*0632*/ 	.byte	0x05
	.zero		1


	//   ....[84]....
        /*0634*/ 	.word	0x00002ed0
        /*0638*/ 	.word	0x000000ff
        /*063c*/ 	.word	0x00000000
        /*0640*/ 	.short	0x010a
        /*0642*/ 	.byte	0x05
	.zero		1


	//   ....[85]....
        /*0644*/ 	.word	0x00002f60
        /*0648*/ 	.word	0x000000ff
        /*064c*/ 	.word	0x00000000
        /*0650*/ 	.short	0x010a
        /*0652*/ 	.byte	0x05
	.zero		1


	//   ....[86]....
        /*0654*/ 	.word	0x00002ff0
        /*0658*/ 	.word	0x000000ff
        /*065c*/ 	.word	0x00000000
        /*0660*/ 	.short	0x010a
        /*0662*/ 	.byte	0x05
	.zero		1


	//   ....[87]....
        /*0664*/ 	.word	0x00003080
        /*0668*/ 	.word	0x000000ff
        /*066c*/ 	.word	0x00000000
        /*0670*/ 	.short	0x010a
        /*0672*/ 	.byte	0x05
	.zero		1


	//   ....[88]....
        /*0674*/ 	.word	0x00003110
        /*0678*/ 	.word	0x000000ff
        /*067c*/ 	.word	0x00000000
        /*0680*/ 	.short	0x010a
        /*0682*/ 	.byte	0x05
	.zero		1


	//   ....[89]....
        /*0684*/ 	.word	0x000031a0
        /*0688*/ 	.word	0x000000ff
        /*068c*/ 	.word	0x00000000
        /*0690*/ 	.short	0x010a
        /*0692*/ 	.byte	0x05
	.zero		1


	//   ....[90]....
        /*0694*/ 	.word	0x00003230
        /*0698*/ 	.word	0x000000ff
        /*069c*/ 	.word	0x00000000
        /*06a0*/ 	.short	0x010a
        /*06a2*/ 	.byte	0x05
	.zero		1


	//   ....[91]....
        /*06a4*/ 	.word	0x000032d0
        /*06a8*/ 	.word	0x00000000
        /*06ac*/ 	.word	0x00000000
        /*06b0*/ 	.short	0x010a
        /*06b2*/ 	.byte	0xff
	.zero		1


	//   ....[92]....
        /*06b4*/ 	.word	0x00003400
        /*06b8*/ 	.word	0x00000000
        /*06bc*/ 	.word	0x000001c0
        /*06c0*/ 	.short	0x010a
        /*06c2*/ 	.byte	0xff
	.zero		1


	//   ....[93]....
        /*06c4*/ 	.word	0x00003470
        /*06c8*/ 	.word	0x00000004
        /*06cc*/ 	.word	0x00000000
        /*06d0*/ 	.short	0x0101
        /*06d2*/ 	.byte	0xff
	.zero		1


	//   ....[94]....
        /*06d4*/ 	.word	0x00003490
        /*06d8*/ 	.word	0x000000ff
        /*06dc*/ 	.word	0x00000170
        /*06e0*/ 	.short	0x010a
        /*06e2*/ 	.byte	0x05
	.zero		1


	//   ....[95]....
        /*06e4*/ 	.word	0x000035b0
        /*06e8*/ 	.word	0x00000000
        /*06ec*/ 	.word	0x00000160
        /*06f0*/ 	.short	0x010a
        /*06f2*/ 	.byte	0xff
	.zero		1


	//   ....[96]....
        /*06f4*/ 	.word	0x000036b0
        /*06f8*/ 	.word	0x00000000
        /*06fc*/ 	.word	0x00000000
        /*0700*/ 	.short	0x0101
        /*0702*/ 	.byte	0xff
	.zero		1


	//   ....[97]....
        /*0704*/ 	.word	0x00003740
        /*0708*/ 	.word	0x000000ff
        /*070c*/ 	.word	0x00000170
        /*0710*/ 	.short	0x0106
        /*0712*/ 	.byte	0x05
	.zero		1


	//   ....[98]....
        /*0714*/ 	.word	0x00003760
        /*0718*/ 	.word	0x000000ff
        /*071c*/ 	.word	0x00000170
        /*0720*/ 	.short	0x010a
        /*0722*/ 	.byte	0x05
	.zero		1


	//   ....[99]....
        /*0724*/ 	.word	0x000037f0
        /*0728*/ 	.word	0x000000ff
        /*072c*/ 	.word	0x00000170
        /*0730*/ 	.short	0x0106
        /*0732*/ 	.byte	0x04
	.zero		1


	//   ....[100]....
        /*0734*/ 	.word	0x00003830
        /*0738*/ 	.word	0x00000000
        /*073c*/ 	.word	0x00000170
        /*0740*/ 	.short	0x010a
        /*0742*/ 	.byte	0xff
	.zero		1


	//   ....[101]....
        /*0744*/ 	.word	0x00003a70
        /*0748*/ 	.word	0x000000ff
        /*074c*/ 	.word	0x00000008
        /*0750*/ 	.short	0x010a
        /*0752*/ 	.byte	0x06
	.zero		1


	//   ....[102]....
        /*0754*/ 	.word	0x00003a90
        /*0758*/ 	.word	0x000000ff
        /*075c*/ 	.word	0x00000008
        /*0760*/ 	.short	0x010a
        /*0762*/ 	.byte	0x06
	.zero		1


	//   ....[103]....
        /*0764*/ 	.word	0x00003c20
        /*0768*/ 	.word	0x000000ff
        /*076c*/ 	.word	0x00000008
        /*0770*/ 	.short	0x010a
        /*0772*/ 	.byte	0x06
	.zero		1


	//   ....[104]....
        /*0774*/ 	.word	0x00003c40
        /*0778*/ 	.word	0x000000ff
        /*077c*/ 	.word	0x00000008
        /*0780*/ 	.short	0x010a
        /*0782*/ 	.byte	0x06
	.zero		1


	//   ....[105]....
        /*0784*/ 	.word	0x00003d00
        /*0788*/ 	.word	0x000000ff
        /*078c*/ 	.word	0x00000000
        /*0790*/ 	.short	0x0101
        /*0792*/ 	.byte	0x07
	.zero		1


	//   ....[106]....
        /*0794*/ 	.word	0x00004000
        /*0798*/ 	.word	0x00000000
        /*079c*/ 	.word	0x00000160
        /*07a0*/ 	.short	0x010a
        /*07a2*/ 	.byte	0xff
	.zero		1


	//   ....[107]....
        /*07a4*/ 	.word	0x000040c0
        /*07a8*/ 	.word	0x00000000
        /*07ac*/ 	.word	0x00000000
        /*07b0*/ 	.short	0x0101
        /*07b2*/ 	.byte	0xff
	.zero		1


	//   ....[108]....
        /*07b4*/ 	.word	0x00004180
        /*07b8*/ 	.word	0x000000ff
        /*07bc*/ 	.word	0x00000000
        /*07c0*/ 	.short	0x010a
        /*07c2*/ 	.byte	0x06
	.zero		1


	//   ....[109]....
        /*07c4*/ 	.word	0x00004190
        /*07c8*/ 	.word	0x000000ff
        /*07cc*/ 	.word	0x000001a0
        /*07d0*/ 	.short	0x010a
        /*07d2*/ 	.byte	0x0a
	.zero		1


	//   ....[110]....
        /*07d4*/ 	.word	0x00004240
        /*07d8*/ 	.word	0x000000ff
        /*07dc*/ 	.word	0x00000000
        /*07e0*/ 	.short	0x010a
        /*07e2*/ 	.byte	0x09
	.zero		1


	//   ....[111]....
        /*07e4*/ 	.word	0x00004380
        /*07e8*/ 	.word	0x000000ff
        /*07ec*/ 	.word	0x00000000
        /*07f0*/ 	.short	0x010a
        /*07f2*/ 	.byte	0x06
	.zero		1


	//   ....[112]....
        /*07f4*/ 	.word	0x000045d0
        /*07f8*/ 	.word	0x000000ff
        /*07fc*/ 	.word	0x00000000
        /*0800*/ 	.short	0x010a
        /*0802*/ 	.byte	0x07
	.zero		1


	//   ....[113]....
        /*0804*/ 	.word	0x00004660
        /*0808*/ 	.word	0x000000ff
        /*080c*/ 	.word	0x00000000
        /*0810*/ 	.short	0x010a
        /*0812*/ 	.byte	0x07
	.zero		1


	//   ....[114]....
        /*0814*/ 	.word	0x000046f0
        /*0818*/ 	.word	0x000000ff
        /*081c*/ 	.word	0x00000000
        /*0820*/ 	.short	0x010a
        /*0822*/ 	.byte	0x07
	.zero		1


	//   ....[115]....
        /*0824*/ 	.word	0x00004790
        /*0828*/ 	.word	0x00000000
        /*082c*/ 	.word	0x00000000
        /*0830*/ 	.short	0x010a
        /*0832*/ 	.byte	0xff
	.zero		1


	//   ....[116]....
        /*0834*/ 	.word	0x000047d0
        /*0838*/ 	.word	0x00000000
        /*083c*/ 	.word	0x00000000
        /*0840*/ 	.short	0x010a
        /*0842*/ 	.byte	0xff
	.zero		1


	//   ....[117]....
        /*0844*/ 	.word	0x00004840
        /*0848*/ 	.word	0x000000ff
        /*084c*/ 	.word	0x00000000
        /*0850*/ 	.short	0x0101
        /*0852*/ 	.byte	0x05
	.zero		1


	//   ....[118]....
        /*0854*/ 	.word	0x00004880
        /*0858*/ 	.word	0x000000ff
        /*085c*/ 	.word	0x000001e0
        /*0860*/ 	.short	0x010a
        /*0862*/ 	.byte	0x08
	.zero		1


	//   ....[119]....
        /*0864*/ 	.word	0x000048d0
        /*0868*/ 	.word	0x000000ff
        /*086c*/ 	.word	0x00000000
        /*0870*/ 	.short	0x0101
        /*0872*/ 	.byte	0x05
	.zero		1


	//   ....[120]....
        /*0874*/ 	.word	0x00004ce0
        /*0878*/ 	.word	0x00000000
        /*087c*/ 	.word	0x00000160
        /*0880*/ 	.short	0x010a
        /*0882*/ 	.byte	0xff
	.zero		1


	//   ....[121]....
        /*0884*/ 	.word	0x00004dd0
        /*0888*/ 	.word	0x00000000
        /*088c*/ 	.word	0x00000000
        /*0890*/ 	.short	0x0101
        /*0892*/ 	.byte	0xff
	.zero		1


	//   ....[122]....
        /*0894*/ 	.word	0x000050f0
        /*0898*/ 	.word	0x000000ff
        /*089c*/ 	.word	0x00000158
        /*08a0*/ 	.short	0x010a
        /*08a2*/ 	.byte	0x06
	.zero		1


	//   ....[123]....
        /*08a4*/ 	.word	0x00005270
        /*08a8*/ 	.word	0x000000ff
        /*08ac*/ 	.word	0x00000148
        /*08b0*/ 	.short	0x010a
        /*08b2*/ 	.byte	0x06
	.zero		1


	//   ....[124]....
        /*08b4*/ 	.word	0x000055a0
        /*08b8*/ 	.word	0x000000ff
        /*08bc*/ 	.word	0x00000140
        /*08c0*/ 	.short	0x010b
        /*08c2*/ 	.byte	0x06
	.zero		1


	//   ....[125]....
        /*08c4*/ 	.word	0x000055c0
        /*08c8*/ 	.word	0x000000ff
        /*08cc*/ 	.word	0x00000000
        /*08d0*/ 	.short	0x0101
        /*08d2*/ 	.byte	0x25
	.zero		1


	//   ....[126]....
        /*08d4*/ 	.word	0x00005600
        /*08d8*/ 	.word	0x00000000
        /*08dc*/ 	.word	0x00000148
        /*08e0*/ 	.short	0x010a
        /*08e2*/ 	.byte	0xff
	.zero		1


	//   ....[127]....
        /*08e4*/ 	.word	0x00005930
        /*08e8*/ 	.word	0x00000000
        /*08ec*/ 	.word	0x00000160
        /*08f0*/ 	.short	0x010a
        /*08f2*/ 	.byte	0xff
	.zero		1


	//   ....[128]....
        /*08f4*/ 	.word	0x00005a40
        /*08f8*/ 	.word	0x00000000
        /*08fc*/ 	.word	0x00000000
        /*0900*/ 	.short	0x0101
        /*0902*/ 	.byte	0xff
	.zero		1


	//   ....[129]....
        /*0904*/ 	.word	0x000063e0
        /*0908*/ 	.word	0x000000ff
        /*090c*/ 	.word	0x00000140
        /*0910*/ 	.short	0x010a
        /*0912*/ 	.byte	0x2b
	.zero		1


	//   ....[130]....
        /*0914*/ 	.word	0x000063f0
        /*0918*/ 	.word	0x000000b5
        /*091c*/ 	.word	0x00000180
        /*0920*/ 	.short	0x010a
        /*0922*/ 	.byte	0xff
	.zero		1


	//   ....[131]....
        /*0924*/ 	.word	0x00006580
        /*0928*/ 	.word	0x000000ff
        /*092c*/ 	.word	0x00000140
        /*0930*/ 	.short	0x010a
        /*0932*/ 	.byte	0x2b
	.zero		1


	//   ....[132]....
        /*0934*/ 	.word	0x00006680
        /*0938*/ 	.word	0x000000ff
        /*093c*/ 	.word	0x00000000
        /*0940*/ 	.short	0x0101
        /*0942*/ 	.byte	0x04
	.zero		1


	//   ....[133]....
        /*0944*/ 	.word	0x000066e0
        /*0948*/ 	.word	0x000000b5
        /*094c*/ 	.word	0x00000180
        /*0950*/ 	.short	0x010a
        /*0952*/ 	.byte	0xff
	.zero		1


	//   ....[134]....
        /*0954*/ 	.word	0x00006980
        /*0958*/ 	.word	0x000000b5
        /*095c*/ 	.word	0x00000000
        /*0960*/ 	.short	0x0101
        /*0962*/ 	.byte	0xff
	.zero		1


	//   ....[135]....
        /*0964*/ 	.word	0x00007b40
        /*0968*/ 	.word	0x00000003
        /*096c*/ 	.word	0x000001d0
        /*0970*/ 	.short	0x010a
        /*0972*/ 	.byte	0xff
	.zero		1


	//   ....[136]....
        /*0974*/ 	.word	0x00007ba0
        /*0978*/ 	.word	0x00000002
        /*097c*/ 	.word	0x000000a0
        /*0980*/ 	.short	0x010a
        /*0982*/ 	.byte	0xff
	.zero		1


	//   ....[137]....
        /*0984*/ 	.word	0x00007c00
        /*0988*/ 	.word	0x00000002
        /*098c*/ 	.word	0x000000a0
        /*0990*/ 	.short	0x010a
        /*0992*/ 	.byte	0xff
	.zero		1


	//   ....[138]....
        /*0994*/ 	.word	0x00007c50
        /*0998*/ 	.word	0x00000002
        /*099c*/ 	.word	0x00000160
        /*09a0*/ 	.short	0x010a
        /*09a2*/ 	.byte	0xff
	.zero		1


	//   ....[139]....
        /*09a4*/ 	.word	0x00007cb0
        /*09a8*/ 	.word	0x00000000
        /*09ac*/ 	.word	0x00000000
        /*09b0*/ 	.short	0x010a
        /*09b2*/ 	.byte	0xff
	.zero		1


	//   ....[140]....
        /*09b4*/ 	.word	0x00007d10
        /*09b8*/ 	.word	0x00000000
        /*09bc*/ 	.word	0x00000000
        /*09c0*/ 	.short	0x010a
        /*09c2*/ 	.byte	0xff
	.zero		1


	//   ....[141]....
        /*09c4*/ 	.word	0x00007d70
        /*09c8*/ 	.word	0x00000000
        /*09cc*/ 	.word	0x00000000
        /*09d0*/ 	.short	0x010a
        /*09d2*/ 	.byte	0xff
	.zero		1


	//   ....[142]....
        /*09d4*/ 	.word	0x00007dd0
        /*09d8*/ 	.word	0x00000000
        /*09dc*/ 	.word	0x00000000
        /*09e0*/ 	.short	0x010a
        /*09e2*/ 	.byte	0xff
	.zero		1


	//   ....[143]....
        /*09e4*/ 	.word	0x00007e30
        /*09e8*/ 	.word	0x00000000
        /*09ec*/ 	.word	0x00000000
        /*09f0*/ 	.short	0x010a
        /*09f2*/ 	.byte	0xff
	.zero		1


	//   ....[144]....
        /*09f4*/ 	.word	0x00007e90
        /*09f8*/ 	.word	0x00000000
        /*09fc*/ 	.word	0x00000000
        /*0a00*/ 	.short	0x010a
        /*0a02*/ 	.byte	0xff
	.zero		1


	//   ....[145]....
        /*0a04*/ 	.word	0x00007ef0
        /*0a08*/ 	.word	0x00000000
        /*0a0c*/ 	.word	0x00000000
        /*0a10*/ 	.short	0x010a
        /*0a12*/ 	.byte	0xff
	.zero		1


	//   ....[146]....
        /*0a14*/ 	.word	0x00007f50
        /*0a18*/ 	.word	0x00000000
        /*0a1c*/ 	.word	0x00000000
        /*0a20*/ 	.short	0x010a
        /*0a22*/ 	.byte	0xff
	.zero		1


	//   ....[147]....
        /*0a24*/ 	.word	0x00007fb0
        /*0a28*/ 	.word	0x00000000
        /*0a2c*/ 	.word	0x00000000
        /*0a30*/ 	.short	0x010a
        /*0a32*/ 	.byte	0xff
	.zero		1


	//   ....[148]....
        /*0a34*/ 	.word	0x00008010
        /*0a38*/ 	.word	0x00000000
        /*0a3c*/ 	.word	0x00000000
        /*0a40*/ 	.short	0x010a
        /*0a42*/ 	.byte	0xff
	.zero		1


	//   ....[149]....
        /*0a44*/ 	.word	0x00008070
        /*0a48*/ 	.word	0x00000000
        /*0a4c*/ 	.word	0x00000000
        /*0a50*/ 	.short	0x010a
        /*0a52*/ 	.byte	0xff
	.zero		1


	//   ....[150]....
        /*0a54*/ 	.word	0x000080d0
        /*0a58*/ 	.word	0x00000000
        /*0a5c*/ 	.word	0x00000000
        /*0a60*/ 	.short	0x010a
        /*0a62*/ 	.byte	0xff
	.zero		1


	//   ....[151]....
        /*0a64*/ 	.word	0x00008130
        /*0a68*/ 	.word	0x00000000
        /*0a6c*/ 	.word	0x00000000
        /*0a70*/ 	.short	0x010a
        /*0a72*/ 	.byte	0xff
	.zero		1


	//   ....[152]....
        /*0a74*/ 	.word	0x00008190
        /*0a78*/ 	.word	0x00000000
        /*0a7c*/ 	.word	0x00000000
        /*0a80*/ 	.short	0x010a
        /*0a82*/ 	.byte	0xff
	.zero		1


	//   ....[153]....
        /*0a84*/ 	.word	0x000081f0
        /*0a88*/ 	.word	0x00000000
        /*0a8c*/ 	.word	0x00000000
        /*0a90*/ 	.short	0x010a
        /*0a92*/ 	.byte	0xff
	.zero		1


	//   ....[154]....
        /*0a94*/ 	.word	0x00008250
        /*0a98*/ 	.word	0x00000000
        /*0a9c*/ 	.word	0x00000000
        /*0aa0*/ 	.short	0x010a
        /*0aa2*/ 	.byte	0xff
	.zero		1


	//   ....[155]....
        /*0aa4*/ 	.word	0x000082b0
        /*0aa8*/ 	.word	0x00000000
        /*0aac*/ 	.word	0x00000000
        /*0ab0*/ 	.short	0x010a
        /*0ab2*/ 	.byte	0xff
	.zero		1


	//   ....[156]....
        /*0ab4*/ 	.word	0x00008310
        /*0ab8*/ 	.word	0x00000000
        /*0abc*/ 	.word	0x00000000
        /*0ac0*/ 	.short	0x010a
        /*0ac2*/ 	.byte	0xff
	.zero		1


	//   ....[157]....
        /*0ac4*/ 	.word	0x00008370
        /*0ac8*/ 	.word	0x00000000
        /*0acc*/ 	.word	0x00000000
        /*0ad0*/ 	.short	0x010a
        /*0ad2*/ 	.byte	0xff
	.zero		1


	//   ....[158]....
        /*0ad4*/ 	.word	0x000083c0
        /*0ad8*/ 	.word	0x00000000
        /*0adc*/ 	.word	0x000001c0
        /*0ae0*/ 	.short	0x010a
        /*0ae2*/ 	.byte	0xff
	.zero		1


	//   ....[159]....
        /*0ae4*/ 	.word	0x00008420
        /*0ae8*/ 	.word	0x00000000
        /*0aec*/ 	.word	0x00000170
        /*0af0*/ 	.short	0x010a
        /*0af2*/ 	.byte	0xff
	.zero		1


	//   ....[160]....
        /*0af4*/ 	.word	0x00008470
        /*0af8*/ 	.word	0x00000000
        /*0afc*/ 	.word	0x00000160
        /*0b00*/ 	.short	0x010a
        /*0b02*/ 	.byte	0xff
	.zero		1


	//   ....[161]....
        /*0b04*/ 	.word	0x000084d0
        /*0b08*/ 	.word	0x00000000
        /*0b0c*/ 	.word	0x00000170
        /*0b10*/ 	.short	0x010a
        /*0b12*/ 	.byte	0xff
	.zero		1


	//   ....[162]....
        /*0b14*/ 	.word	0x00008530
        /*0b18*/ 	.word	0x00000004
        /*0b1c*/ 	.word	0x00000008
        /*0b20*/ 	.short	0x010a
        /*0b22*/ 	.byte	0xff
	.zero		1


	//   ....[163]....
        /*0b24*/ 	.word	0x00008610
        /*0b28*/ 	.word	0x00000002
        /*0b2c*/ 	.word	0x00000008
        /*0b30*/ 	.short	0x010a
        /*0b32*/ 	.byte	0xff
	.zero		1


	//   ....[164]....
        /*0b34*/ 	.word	0x00008660
        /*0b38*/ 	.word	0x00000000
        /*0b3c*/ 	.word	0x00000160
        /*0b40*/ 	.short	0x010a
        /*0b42*/ 	.byte	0xff
	.zero		1


	//   ....[165]....
        /*0b44*/ 	.word	0x000086c0
        /*0b48*/ 	.word	0x00000000
        /*0b4c*/ 	.word	0x000001a0
        /*0b50*/ 	.short	0x010a
        /*0b52*/ 	.byte	0xff
	.zero		1


	//   ....[166]....
        /*0b54*/ 	.word	0x00008720
        /*0b58*/ 	.word	0x00000000
        /*0b5c*/ 	.word	0x00000000
        /*0b60*/ 	.short	0x010a
        /*0b62*/ 	.byte	0xff
	.zero		1


	//   ....[167]....
        /*0b64*/ 	.word	0x00008780
        /*0b68*/ 	.word	0x00000000
        /*0b6c*/ 	.word	0x00000000
        /*0b70*/ 	.short	0x010a
        /*0b72*/ 	.byte	0xff
	.zero		1


	//   ....[168]....
        /*0b74*/ 	.word	0x000087e0
        /*0b78*/ 	.word	0x00000000
        /*0b7c*/ 	.word	0x00000000
        /*0b80*/ 	.short	0x010a
        /*0b82*/ 	.byte	0xff
	.zero		1


	//   ....[169]....
        /*0b84*/ 	.word	0x00008840
        /*0b88*/ 	.word	0x00000000
        /*0b8c*/ 	.word	0x00000000
        /*0b90*/ 	.short	0x010a
        /*0b92*/ 	.byte	0xff
	.zero		1


	//   ....[170]....
        /*0b94*/ 	.word	0x000088a0
        /*0b98*/ 	.word	0x00000000
        /*0b9c*/ 	.word	0x000001e0
        /*0ba0*/ 	.short	0x010a
        /*0ba2*/ 	.byte	0xff
	.zero		1


	//   ....[171]....
        /*0ba4*/ 	.word	0x000088f0
        /*0ba8*/ 	.word	0x00000000
        /*0bac*/ 	.word	0x00000160
        /*0bb0*/ 	.short	0x010a
        /*0bb2*/ 	.byte	0xff
	.zero		1


	//   ....[172]....
        /*0bb4*/ 	.word	0x00008950
        /*0bb8*/ 	.word	0x00000000
        /*0bbc*/ 	.word	0x00000158
        /*0bc0*/ 	.short	0x010a
        /*0bc2*/ 	.byte	0xff
	.zero		1


	//   ....[173]....
        /*0bc4*/ 	.word	0x000089b0
        /*0bc8*/ 	.word	0x00000003
        /*0bcc*/ 	.word	0x00000148
        /*0bd0*/ 	.short	0x010a
        /*0bd2*/ 	.byte	0xff
	.zero		1


	//   ....[174]....
        /*0bd4*/ 	.word	0x00008a00
        /*0bd8*/ 	.word	0x00000000
        /*0bdc*/ 	.word	0x00000160
        /*0be0*/ 	.short	0x010a
        /*0be2*/ 	.byte	0xff
	.zero		1


	//   ....[175]....
        /*0be4*/ 	.word	0x00008a60
        /*0be8*/ 	.word	0x00000000
        /*0bec*/ 	.word	0x00000140
        /*0bf0*/ 	.short	0x010a
        /*0bf2*/ 	.byte	0xff
	.zero		1


	//   ....[176]....
        /*0bf4*/ 	.word	0x00008ab0
        /*0bf8*/ 	.word	0x000000b5
        /*0bfc*/ 	.word	0x00000180
        /*0c00*/ 	.short	0x010a
        /*0c02*/ 	.byte	0xff
	.zero		1


	//----- nvinfo : EIATTR_NUM_MBARRIERS
	.align		4
.L_47:
        /*0c04*/ 	.byte	0x03, 0x38
        /*0c06*/ 	.short	0x003d


	//----- nvinfo : EIATTR_EXIT_INSTR_OFFSETS
	.align		4
        /*0c08*/ 	.byte	0x04, 0x1c
        /*0c0a*/ 	.short	(.L_49 - .L_48)


	//   ....[0]....
.L_48:
        /*0c0c*/ 	.word	0x00003300


	//   ....[1]....
        /*0c10*/ 	.word	0x00003800


	//   ....[2]....
        /*0c14*/ 	.word	0x00003860


	//   ....[3]....
        /*0c18*/ 	.word	0x00004b00


	//   ....[4]....
        /*0c1c*/ 	.word	0x00005630


	//   ....[5]....
        /*0c20*/ 	.word	0x00005670


	//   ....[6]....
        /*0c24*/ 	.word	0x00007b30


	//----- nvinfo : EIATTR_MAX_THREADS
	.align		4
.L_49:
        /*0c28*/ 	.byte	0x04, 0x05
        /*0c2a*/ 	.short	(.L_51 - .L_50)
.L_50:
        /*0c2c*/ 	.word	0x00000100
        /*0c30*/ 	.word	0x00000001
        /*0c34*/ 	.word	0x00000001


	//----- nvinfo : EIATTR_CRS_STACK_SIZE
	.align		4
.L_51:
        /*0c38*/ 	.byte	0x04, 0x1e
        /*0c3a*/ 	.short	(.L_53 - .L_52)
.L_52:
        /*0c3c*/ 	.word	0x00000000


	//----- nvinfo : EIATTR_CBANK_PARAM_SIZE
	.align		4
.L_53:
        /*0c40*/ 	.byte	0x03, 0x19
        /*0c42*/ 	.short	0x0800


	//----- nvinfo : EIATTR_PARAM_CBANK
	.align		4
        /*0c44*/ 	.byte	0x04, 0x0a
        /*0c46*/ 	.short	(.L_55 - .L_54)
	.align		4
.L_54:
        /*0c48*/ 	.word	index@(.nv.constant0._ZN7cutlass13device_kernelINS_4gemm6kernel13GemmUniversalIN4cute5tupleIJiiiiEEENS1_10collective13CollectiveMmaINS1_35MainloopSm100TmaUmmaWarpSpecializedILi20ELi2ELi4ENS5_IJNS4_1CILi2EEENSA_ILi1EEESC_EEEEENS5_IJNSA_ILi256EEENSA_ILi64EEESG_EEENS_12float_e4m3_tENS5_IJlSC_lEEESI_SJ_NS4_8TiledMMAINS4_8MMA_AtomIJNS4_10MMA_TraitsINS4_25SM100_MMA_F8F6F4_2x1SM_SSEJSI_SI_fSF_SG_NS4_17integral_constantINS4_4UMMA5MajorELSQ_0EEESR_NSO_INSP_7ScaleInELSS_0EEEST_EEEEEENS4_6LayoutINS5_IJSC_SC_SC_EEENS5_IJNSA_ILi0EEESY_SY_EEEEENS5_IJNS4_10UnderscoreES11_S11_EEEEENS4_18SM100_TMA_2SM_LOADENS4_14ComposedLayoutINS4_7SwizzleILi2ELi4ELi3EEENS4_18smem_ptr_flag_bitsILi8EEENSW_INS5_IJNSA_ILi8EEESG_EEENS5_IJSG_SC_EEEEEEEvNS4_8identityES14_S1E_vS1F_EENS_8epilogue10collective18CollectiveEpilogueINS1H_23Sm100TmaWarpSpecializedILi1ELi1ELi64ELb0ELb0EEEJNS5_IJNSA_ILi128EEESG_SG_EEENS5_IJNSW_IS1M_SC_EENSW_ISG_SC_EEEEESI_SJ_SI_SJ_NS1H_6fusion15FusionCallbacksIS1L_NS1R_17LinearCombinationISI_fSI_fLNS_15FloatRoundStyleE2EEES1N_S1Q_JEEENS4_5SM1004TMEM4LOAD26SM100_TMEM_LOAD_32dp32b64xENS4_13SM90_TMA_LOADES1E_NS4_39AutoVectorizingCopyWithAssumedAlignmentILi128EEENS4_14SM90_TMA_STOREES1E_S23_S23_EEEvvEEEEvNT_6ParamsE)
        /*0c4c*/ 	.short	0x0380
        /*0c4e*/ 	.short	0x0800


	//----- nvinfo : EIATTR_SW_WAR
	.align		4
.L_55:
        /*0c50*/ 	.byte	0x04, 0x36
        /*0c52*/ 	.short	(.L_57 - .L_56)
.L_56:
        /*0c54*/ 	.word	0x00000008
.L_57:


//--------------------- .nv.callgraph             --------------------------
	.section	.nv.callgraph,"",@"SHT_CUDA_CALLGRAPH"
	.align	4
	.sectionentsize	8
	.align		4
        /*0000*/ 	.word	0x00000000
	.align		4
        /*0004*/ 	.word	0xffffffff
	.align		4
        /*0008*/ 	.word	index@(_ZN7cutlass13device_kernelINS_4gemm6kernel13GemmUniversalIN4cute5tupleIJiiiiEEENS1_10collective13CollectiveMmaINS1_35MainloopSm100TmaUmmaWarpSpecializedILi20ELi2ELi4ENS5_IJNS4_1CILi2EEENSA_ILi1EEESC_EEEEENS5_IJNSA_ILi256EEENSA_ILi64EEESG_EEENS_12float_e4m3_tENS5_IJlSC_lEEESI_SJ_NS4_8TiledMMAINS4_8MMA_AtomIJNS4_10MMA_TraitsINS4_25SM100_MMA_F8F6F4_2x1SM_SSEJSI_SI_fSF_SG_NS4_17integral_constantINS4_4UMMA5MajorELSQ_0EEESR_NSO_INSP_7ScaleInELSS_0EEEST_EEEEEENS4_6LayoutINS5_IJSC_SC_SC_EEENS5_IJNSA_ILi0EEESY_SY_EEEEENS5_IJNS4_10UnderscoreES11_S11_EEEEENS4_18SM100_TMA_2SM_LOADENS4_14ComposedLayoutINS4_7SwizzleILi2ELi4ELi3EEENS4_18smem_ptr_flag_bitsILi8EEENSW_INS5_IJNSA_ILi8EEESG_EEENS5_IJSG_SC_EEEEEEEvNS4_8identityES14_S1E_vS1F_EENS_8epilogue10collective18CollectiveEpilogueINS1H_23Sm100TmaWarpSpecializedILi1ELi1ELi64ELb0ELb0EEEJNS5_IJNSA_ILi128EEESG_SG_EEENS5_IJNSW_IS1M_SC_EENSW_ISG_SC_EEEEESI_SJ_SI_SJ_NS1H_6fusion15FusionCallbacksIS1L_NS1R_17LinearCombinationISI_fSI_fLNS_15FloatRoundStyleE2EEES1N_S1Q_JEEENS4_5SM1004TMEM4LOAD26SM100_TMEM_LOAD_32dp32b64xENS4_13SM90_TMA_LOADES1E_NS4_39AutoVectorizingCopyWithAssumedAlignmentILi128EEENS4_14SM90_TMA_STOREES1E_S23_S23_EEEvvEEEEvNT_6ParamsE)
	.align		4
        /*000c*/ 	.word	index@(__assertfail)
	.align		4
        /*0010*/ 	.word	0x00000000
	.align		4
        /*0014*/ 	.word	0xfffffffe
	.align		4
        /*0018*/ 	.word	0x00000000
	.align		4
        /*001c*/ 	.word	0xfffffffd
	.align		4
        /*0020*/ 	.word	0x00000000
	.align		4
        /*0024*/ 	.word	0xfffffffc


//--------------------- .nv.constant4             --------------------------
	.section	.nv.constant4,"a",@progbits
	.align	8
	.align		8
.nv.constant4:
        /*0000*/ 	.dword	__assertfail
	.align		8
        /*0008*/ 	.dword	__unnamed_1
	.align		8
        /*0010*/ 	.dword	__unnamed_2
	.align		8
        /*0018*/ 	.dword	_ZN40_INTERNAL_4dd534c9_4_k_cu_66cf520c_333394cuda3std3__45__cpo5beginE
	.align		8
        /*0020*/ 	.dword	_ZN40_INTERNAL_4dd534c9_4_k_cu_66cf520c_333394cuda3std3__45__cpo3endE
	.align		8
        /*0028*/ 	.dword	_ZN40_INTERNAL_4dd534c9_4_k_cu_66cf520c_333394cuda3std3__45__cpo6cbeginE
	.align		8
        /*0030*/ 	.dword	_ZN40_INTERNAL_4dd534c9_4_k_cu_66cf520c_333394cuda3std3__45__cpo4cendE
	.align		8
        /*0038*/ 	.dword	_ZN40_INTERNAL_4dd534c9_4_k_cu_66cf520c_333394cuda3std3__442_GLOBAL__N__4dd534c9_4_k_cu_66cf520c_333396ignoreE
	.align		8
        /*0040*/ 	.dword	_ZN40_INTERNAL_4dd534c9_4_k_cu_66cf520c_333394cuda3std3__419piecewise_constructE
	.align		8
        /*0048*/ 	.dword	_ZN40_INTERNAL_4dd534c9_4_k_cu_66cf520c_333394cuda3std3__48in_placeE
	.align		8
        /*0050*/ 	.dword	_ZN40_INTERNAL_4dd534c9_4_k_cu_66cf520c_333394cuda3std6ranges3__45__cpo4swapE
	.align		8
        /*0058*/ 	.dword	_ZN40_INTERNAL_4dd534c9_4_k_cu_66cf520c_333394cuda3std6ranges3__45__cpo9iter_moveE
	.align		8
        /*0060*/ 	.dword	_ZN40_INTERNAL_4dd534c9_4_k_cu_66cf520c_333394cute7productE
	.align		8
        /*0068*/ 	.dword	_ZN40_INTERNAL_4dd534c9_4_k_cu_66cf520c_333394cute1_E
	.align		8
        /*0070*/ 	.dword	$str$25
	.align		8
        /*0078*/ 	.dword	$str$26
	.align		8
        /*0080*/ 	.dword	$str$27
	.align		8
        /*0088*/ 	.dword	$str$28


//--------------------- .text._ZN7cutlass13device_kernelINS_4gemm6kernel13GemmUniversalIN4cute5tupleIJiiiiEEENS1_10collective13CollectiveMmaINS1_35MainloopSm100TmaUmmaWarpSpecializedILi20ELi2ELi4ENS5_IJNS4_1CILi2EEENSA_ILi1EEESC_EEEEENS5_IJNSA_ILi256EEENSA_ILi64EEESG_EEENS_12float_e4m3_tENS5_IJlSC_lEEESI_SJ_NS4_8TiledMMAINS4_8MMA_AtomIJNS4_10MMA_TraitsINS4_25SM100_MMA_F8F6F4_2x1SM_SSEJSI_SI_fSF_SG_NS4_17integral_constantINS4_4UMMA5MajorELSQ_0EEESR_NSO_INSP_7ScaleInELSS_0EEEST_EEEEEENS4_6LayoutINS5_IJSC_SC_SC_EEENS5_IJNSA_ILi0EEESY_SY_EEEEENS5_IJNS4_10UnderscoreES11_S11_EEEEENS4_18SM100_TMA_2SM_LOADENS4_14ComposedLayoutINS4_7SwizzleILi2ELi4ELi3EEENS4_18smem_ptr_flag_bitsILi8EEENSW_INS5_IJNSA_ILi8EEESG_EEENS5_IJSG_SC_EEEEEEEvNS4_8identityES14_S1E_vS1F_EENS_8epilogue10collective18CollectiveEpilogueINS1H_23Sm100TmaWarpSpecializedILi1ELi1ELi64ELb0ELb0EEEJNS5_IJNSA_ILi128EEESG_SG_EEENS5_IJNSW_IS1M_SC_EENSW_ISG_SC_EEEEESI_SJ_SI_SJ_NS1H_6fusion15FusionCallbacksIS1L_NS1R_17LinearCombinationISI_fSI_fLNS_15FloatRoundStyleE2EEES1N_S1Q_JEEENS4_5SM1004TMEM4LOAD26SM100_TMEM_LOAD_32dp32b64xENS4_13SM90_TMA_LOADES1E_NS4_39AutoVectorizingCopyWithAssumedAlignmentILi128EEENS4_14SM90_TMA_STOREES1E_S23_S23_EEEvvEEEEvNT_6ParamsE --------------------------
	.section	.text._ZN7cutlass13device_kernelINS_4gemm6kernel13GemmUniversalIN4cute5tupleIJiiiiEEENS1_10collective13CollectiveMmaINS1_35MainloopSm100TmaUmmaWarpSpecializedILi20ELi2ELi4ENS5_IJNS4_1CILi2EEENSA_ILi1EEESC_EEEEENS5_IJNSA_ILi256EEENSA_ILi64EEESG_EEENS_12float_e4m3_tENS5_IJlSC_lEEESI_SJ_NS4_8TiledMMAINS4_8MMA_AtomIJNS4_10MMA_TraitsINS4_25SM100_MMA_F8F6F4_2x1SM_SSEJSI_SI_fSF_SG_NS4_17integral_constantINS4_4UMMA5MajorELSQ_0EEESR_NSO_INSP_7ScaleInELSS_0EEEST_EEEEEENS4_6LayoutINS5_IJSC_SC_SC_EEENS5_IJNSA_ILi0EEESY_SY_EEEEENS5_IJNS4_10UnderscoreES11_S11_EEEEENS4_18SM100_TMA_2SM_LOADENS4_14ComposedLayoutINS4_7SwizzleILi2ELi4ELi3EEENS4_18smem_ptr_flag_bitsILi8EEENSW_INS5_IJNSA_ILi8EEESG_EEENS5_IJSG_SC_EEEEEEEvNS4_8identityES14_S1E_vS1F_EENS_8epilogue10collective18CollectiveEpilogueINS1H_23Sm100TmaWarpSpecializedILi1ELi1ELi64ELb0ELb0EEEJNS5_IJNSA_ILi128EEESG_SG_EEENS5_IJNSW_IS1M_SC_EENSW_ISG_SC_EEEEESI_SJ_SI_SJ_NS1H_6fusion15FusionCallbacksIS1L_NS1R_17LinearCombinationISI_fSI_fLNS_15FloatRoundStyleE2EEES1N_S1Q_JEEENS4_5SM1004TMEM4LOAD26SM100_TMEM_LOAD_32dp32b64xENS4_13SM90_TMA_LOADES1E_NS4_39AutoVectorizingCopyWithAssumedAlignmentILi128EEENS4_14SM90_TMA_STOREES1E_S23_S23_EEEvvEEEEvNT_6ParamsE,"ax",@progbits
	.align	128
.text._ZN7cutlass13device_kernelINS_4gemm6kernel13GemmUniversalIN4cute5tupleIJiiiiEEENS1_10collective13CollectiveMmaINS1_35MainloopSm100TmaUmmaWarpSpecializedILi20ELi2ELi4ENS5_IJNS4_1CILi2EEENSA_ILi1EEESC_EEEEENS5_IJNSA_ILi256EEENSA_ILi64EEESG_EEENS_12float_e4m3_tENS5_IJlSC_lEEESI_SJ_NS4_8TiledMMAINS4_8MMA_AtomIJNS4_10MMA_TraitsINS4_25SM100_MMA_F8F6F4_2x1SM_SSEJSI_SI_fSF_SG_NS4_17integral_constantINS4_4UMMA5MajorELSQ_0EEESR_NSO_INSP_7ScaleInELSS_0EEEST_EEEEEENS4_6LayoutINS5_IJSC_SC_SC_EEENS5_IJNSA_ILi0EEESY_SY_EEEEENS5_IJNS4_10UnderscoreES11_S11_EEEEENS4_18SM100_TMA_2SM_LOADENS4_14ComposedLayoutINS4_7SwizzleILi2ELi4ELi3EEENS4_18smem_ptr_flag_bitsILi8EEENSW_INS5_IJNSA_ILi8EEESG_EEENS5_IJSG_SC_EEEEEEEvNS4_8identityES14_S1E_vS1F_EENS_8epilogue10collective18CollectiveEpilogueINS1H_23Sm100TmaWarpSpecializedILi1ELi1ELi64ELb0ELb0EEEJNS5_IJNSA_ILi128EEESG_SG_EEENS5_IJNSW_IS1M_SC_EENSW_ISG_SC_EEEEESI_SJ_SI_SJ_NS1H_6fusion15FusionCallbacksIS1L_NS1R_17LinearCombinationISI_fSI_fLNS_15FloatRoundStyleE2EEES1N_S1Q_JEEENS4_5SM1004TMEM4LOAD26SM100_TMEM_LOAD_32dp32b64xENS4_13SM90_TMA_LOADES1E_NS4_39AutoVectorizingCopyWithAssumedAlignmentILi128EEENS4_14SM90_TMA_STOREES1E_S23_S23_EEEvvEEEEvNT_6ParamsE:
        .type           _ZN7cutlass13device_kernelINS_4gemm6kernel13GemmUniversalIN4cute5tupleIJiiiiEEENS1_10collective13CollectiveMmaINS1_35MainloopSm100TmaUmmaWarpSpecializedILi20ELi2ELi4ENS5_IJNS4_1CILi2EEENSA_ILi1EEESC_EEEEENS5_IJNSA_ILi256EEENSA_ILi64EEESG_EEENS_12float_e4m3_tENS5_IJlSC_lEEESI_SJ_NS4_8TiledMMAINS4_8MMA_AtomIJNS4_10MMA_TraitsINS4_25SM100_MMA_F8F6F4_2x1SM_SSEJSI_SI_fSF_SG_NS4_17integral_constantINS4_4UMMA5MajorELSQ_0EEESR_NSO_INSP_7ScaleInELSS_0EEEST_EEEEEENS4_6LayoutINS5_IJSC_SC_SC_EEENS5_IJNSA_ILi0EEESY_SY_EEEEENS5_IJNS4_10UnderscoreES11_S11_EEEEENS4_18SM100_TMA_2SM_LOADENS4_14ComposedLayoutINS4_7SwizzleILi2ELi4ELi3EEENS4_18smem_ptr_flag_bitsILi8EEENSW_INS5_IJNSA_ILi8EEESG_EEENS5_IJSG_SC_EEEEEEEvNS4_8identityES14_S1E_vS1F_EENS_8epilogue10collective18CollectiveEpilogueINS1H_23Sm100TmaWarpSpecializedILi1ELi1ELi64ELb0ELb0EEEJNS5_IJNSA_ILi128EEESG_SG_EEENS5_IJNSW_IS1M_SC_EENSW_ISG_SC_EEEEESI_SJ_SI_SJ_NS1H_6fusion15FusionCallbacksIS1L_NS1R_17LinearCombinationISI_fSI_fLNS_15FloatRoundStyleE2EEES1N_S1Q_JEEENS4_5SM1004TMEM4LOAD26SM100_TMEM_LOAD_32dp32b64xENS4_13SM90_TMA_LOADES1E_NS4_39AutoVectorizingCopyWithAssumedAlignmentILi128EEENS4_14SM90_TMA_STOREES1E_S23_S23_EEEvvEEEEvNT_6ParamsE,@function
        .size           _ZN7cutlass13device_kernelINS_4gemm6kernel13GemmUniversalIN4cute5tupleIJiiiiEEENS1_10collective13CollectiveMmaINS1_35MainloopSm100TmaUmmaWarpSpecializedILi20ELi2ELi4ENS5_IJNS4_1CILi2EEENSA_ILi1EEESC_EEEEENS5_IJNSA_ILi256EEENSA_ILi64EEESG_EEENS_12float_e4m3_tENS5_IJlSC_lEEESI_SJ_NS4_8TiledMMAINS4_8MMA_AtomIJNS4_10MMA_TraitsINS4_25SM100_MMA_F8F6F4_2x1SM_SSEJSI_SI_fSF_SG_NS4_17integral_constantINS4_4UMMA5MajorELSQ_0EEESR_NSO_INSP_7ScaleInELSS_0EEEST_EEEEEENS4_6LayoutINS5_IJSC_SC_SC_EEENS5_IJNSA_ILi0EEESY_SY_EEEEENS5_IJNS4_10UnderscoreES11_S11_EEEEENS4_18SM100_TMA_2SM_LOADENS4_14ComposedLayoutINS4_7SwizzleILi2ELi4ELi3EEENS4_18smem_ptr_flag_bitsILi8EEENSW_INS5_IJNSA_ILi8EEESG_EEENS5_IJSG_SC_EEEEEEEvNS4_8identityES14_S1E_vS1F_EENS_8epilogue10collective18CollectiveEpilogueINS1H_23Sm100TmaWarpSpecializedILi1ELi1ELi64ELb0ELb0EEEJNS5_IJNSA_ILi128EEESG_SG_EEENS5_IJNSW_IS1M_SC_EENSW_ISG_SC_EEEEESI_SJ_SI_SJ_NS1H_6fusion15FusionCallbacksIS1L_NS1R_17LinearCombinationISI_fSI_fLNS_15FloatRoundStyleE2EEES1N_S1Q_JEEENS4_5SM1004TMEM4LOAD26SM100_TMEM_LOAD_32dp32b64xENS4_13SM90_TMA_LOADES1E_NS4_39AutoVectorizingCopyWithAssumedAlignmentILi128EEENS4_14SM90_TMA_STOREES1E_S23_S23_EEEvvEEEEvNT_6ParamsE,(.L_x_198 - _ZN7cutlass13device_kernelINS_4gemm6kernel13GemmUniversalIN4cute5tupleIJiiiiEEENS1_10collective13CollectiveMmaINS1_35MainloopSm100TmaUmmaWarpSpecializedILi20ELi2ELi4ENS5_IJNS4_1CILi2EEENSA_ILi1EEESC_EEEEENS5_IJNSA_ILi256EEENSA_ILi64EEESG_EEENS_12float_e4m3_tENS5_IJlSC_lEEESI_SJ_NS4_8TiledMMAINS4_8MMA_AtomIJNS4_10MMA_TraitsINS4_25SM100_MMA_F8F6F4_2x1SM_SSEJSI_SI_fSF_SG_NS4_17integral_constantINS4_4UMMA5MajorELSQ_0EEESR_NSO_INSP_7ScaleInELSS_0EEEST_EEEEEENS4_6LayoutINS5_IJSC_SC_SC_EEENS5_IJNSA_ILi0EEESY_SY_EEEEENS5_IJNS4_10UnderscoreES11_S11_EEEEENS4_18SM100_TMA_2SM_LOADENS4_14ComposedLayoutINS4_7SwizzleILi2ELi4ELi3EEENS4_18smem_ptr_flag_bitsILi8EEENSW_INS5_IJNSA_ILi8EEESG_EEENS5_IJSG_SC_EEEEEEEvNS4_8identityES14_S1E_vS1F_EENS_8epilogue10collective18CollectiveEpilogueINS1H_23Sm100TmaWarpSpecializedILi1ELi1ELi64ELb0ELb0EEEJNS5_IJNSA_ILi128EEESG_SG_EEENS5_IJNSW_IS1M_SC_EENSW_ISG_SC_EEEEESI_SJ_SI_SJ_NS1H_6fusion15FusionCallbacksIS1L_NS1R_17LinearCombinationISI_fSI_fLNS_15FloatRoundStyleE2EEES1N_S1Q_JEEENS4_5SM1004TMEM4LOAD26SM100_TMEM_LOAD_32dp32b64xENS4_13SM90_TMA_LOADES1E_NS4_39AutoVectorizingCopyWithAssumedAlignmentILi128EEENS4_14SM90_TMA_STOREES1E_S23_S23_EEEvvEEEEvNT_6ParamsE)
        .other          _ZN7cutlass13device_kernelINS_4gemm6kernel13GemmUniversalIN4cute5tupleIJiiiiEEENS1_10collective13CollectiveMmaINS1_35MainloopSm100TmaUmmaWarpSpecializedILi20ELi2ELi4ENS5_IJNS4_1CILi2EEENSA_ILi1EEESC_EEEEENS5_IJNSA_ILi256EEENSA_ILi64EEESG_EEENS_12float_e4m3_tENS5_IJlSC_lEEESI_SJ_NS4_8TiledMMAINS4_8MMA_AtomIJNS4_10MMA_TraitsINS4_25SM100_MMA_F8F6F4_2x1SM_SSEJSI_SI_fSF_SG_NS4_17integral_constantINS4_4UMMA5MajorELSQ_0EEESR_NSO_INSP_7ScaleInELSS_0EEEST_EEEEEENS4_6LayoutINS5_IJSC_SC_SC_EEENS5_IJNSA_ILi0EEESY_SY_EEEEENS5_IJNS4_10UnderscoreES11_S11_EEEEENS4_18SM100_TMA_2SM_LOADENS4_14ComposedLayoutINS4_7SwizzleILi2ELi4ELi3EEENS4_18smem_ptr_flag_bitsILi8EEENSW_INS5_IJNSA_ILi8EEESG_EEENS5_IJSG_SC_EEEEEEEvNS4_8identityES14_S1E_vS1F_EENS_8epilogue10collective18CollectiveEpilogueINS1H_23Sm100TmaWarpSpecializedILi1ELi1ELi64ELb0ELb0EEEJNS5_IJNSA_ILi128EEESG_SG_EEENS5_IJNSW_IS1M_SC_EENSW_ISG_SC_EEEEESI_SJ_SI_SJ_NS1H_6fusion15FusionCallbacksIS1L_NS1R_17LinearCombinationISI_fSI_fLNS_15FloatRoundStyleE2EEES1N_S1Q_JEEENS4_5SM1004TMEM4LOAD26SM100_TMEM_LOAD_32dp32b64xENS4_13SM90_TMA_LOADES1E_NS4_39AutoVectorizingCopyWithAssumedAlignmentILi128EEENS4_14SM90_TMA_STOREES1E_S23_S23_EEEvvEEEEvNT_6ParamsE,@"STO_CUDA_ENTRY STV_DEFAULT"
_ZN7cutlass13device_kernelINS_4gemm6kernel13GemmUniversalIN4cute5tupleIJiiiiEEENS1_10collective13CollectiveMmaINS1_35MainloopSm100TmaUmmaWarpSpecializedILi20ELi2ELi4ENS5_IJNS4_1CILi2EEENSA_ILi1EEESC_EEEEENS5_IJNSA_ILi256EEENSA_ILi64EEESG_EEENS_12float_e4m3_tENS5_IJlSC_lEEESI_SJ_NS4_8TiledMMAINS4_8MMA_AtomIJNS4_10MMA_TraitsINS4_25SM100_MMA_F8F6F4_2x1SM_SSEJSI_SI_fSF_SG_NS4_17integral_constantINS4_4UMMA5MajorELSQ_0EEESR_NSO_INSP_7ScaleInELSS_0EEEST_EEEEEENS4_6LayoutINS5_IJSC_SC_SC_EEENS5_IJNSA_ILi0EEESY_SY_EEEEENS5_IJNS4_10UnderscoreES11_S11_EEEEENS4_18SM100_TMA_2SM_LOADENS4_14ComposedLayoutINS4_7SwizzleILi2ELi4ELi3EEENS4_18smem_ptr_flag_bitsILi8EEENSW_INS5_IJNSA_ILi8EEESG_EEENS5_IJSG_SC_EEEEEEEvNS4_8identityES14_S1E_vS1F_EENS_8epilogue10collective18CollectiveEpilogueINS1H_23Sm100TmaWarpSpecializedILi1ELi1ELi64ELb0ELb0EEEJNS5_IJNSA_ILi128EEESG_SG_EEENS5_IJNSW_IS1M_SC_EENSW_ISG_SC_EEEEESI_SJ_SI_SJ_NS1H_6fusion15FusionCallbacksIS1L_NS1R_17LinearCombinationISI_fSI_fLNS_15FloatRoundStyleE2EEES1N_S1Q_JEEENS4_5SM1004TMEM4LOAD26SM100_TMEM_LOAD_32dp32b64xENS4_13SM90_TMA_LOADES1E_NS4_39AutoVectorizingCopyWithAssumedAlignmentILi128EEENS4_14SM90_TMA_STOREES1E_S23_S23_EEEvvEEEEvNT_6ParamsE:
[----:B------:R-:W1:Y:S01]  /*0000*/  LDC R1, c[0x0][0x37c] ;  /* 0x0000df00ff017b82 */ /* 0x000e620000000800 */
[----:B------:R-:W2:Y:S01]  /*0010*/  S2R R166, SR_TID.X ;  /* 0x0000000000a67919 */ /* 0x000ea20000002100 */
[----:B------:R-:W3:Y:S06]  /*0020*/  LDCU.64 UR6, c[0x0][0x890] ;  /* 0x00011200ff0677ac */ /* 0x000eec0008000a00 */
[----:B------:R-:W4:Y:S01]  /*0030*/  S2UR UR37, SR_CgaCtaId ;  /* 0x00000000002579c3 */ /* 0x000f220000008800 */
[----:B------:R-:W-:Y:S02]  /*0040*/  PRMT R165, RZ, 0x7610, R165 ;  /* 0x00007610ffa57816 */ /* 0x000fe400000000a5 */
[----:B------:R-:W-:Y:S01]  /*0050*/  ELECT P1, URZ, PT ;  /* 0x0000000000ff782f */ /* 0x000fe20003820000 */
[----:B------:R-:W1:Y:S01]  /*0060*/  LDCU.64 UR40, c[0x0][0x358] ;  /* 0x00006b00ff2877ac */ /* 0x000e620008000a00 */
[----:B---3--:R-:W-:-:S04]  /*0070*/  UISETP.NE.U32.AND UP0, UPT, UR6, URZ, UPT ;  /* 0x000000ff0600728c */ /* 0x008fc8000bf05070 */
[----:B------:R-:W-:Y:S02]  /*0080*/  UISETP.NE.AND.EX UP0, UPT, UR7, URZ, UPT, UP0 ;  /* 0x000000ff0700728c */ /* 0x000fe4000bf05300 */
[----:B----4-:R-:W-:Y:S02]  /*0090*/  ULOP3.LUT UR5, UR37, 0x1, URZ, 0xc0, !UPT ;  /* 0x0000000125057892 */ /* 0x010fe4000f8ec0ff */
[----:B------:R-:W-:Y:S01]  /*00a0*/  ULOP3.LUT UR4, UR37, 0x1, URZ, 0x3c, !UPT ;  /* 0x0000000125047892 */ /* 0x000fe2000f8e3cff */
[----:B--2---:R-:W-:-:S05]  /*00b0*/  SHF.R.U32.HI R169, RZ, 0x5, R166 ;  /* 0x00000005ffa97819 */ /* 0x004fca00000116a6 */
[----:B------:R-:W2:Y:S02]  /*00c0*/  SHFL.IDX PT, R0, R169, RZ, 0x1f ;  /* 0x00001fffa9007589 */ /* 0x000ea400000e0000 */
[----:B--2---:R-:W-:Y:S01]  /*00d0*/  R2UR UR10, R0 ;  /* 0x00000000000a72ca */ /* 0x004fe200000e0000 */
[----:B-1----:R-:W-:-:S14]  /*00e0*/  BRA.U UP0, `(.L_x_0) ;  /* 0x00000001002c7547 */ /* 0x002fdc000b800000 */
[----:B------:R-:W1:Y:S02]  /*00f0*/  LDCU.64 UR8, c[0x0][0x888] ;  /* 0x00011100ff0877ac */ /* 0x000e640008000a00 */
[----:B-1----:R-:W-:-:S04]  /*0100*/  UISETP.NE.U32.AND UP0, UPT, UR8, URZ, UPT ;  /* 0x000000ff0800728c */ /* 0x002fc8000bf05070 */
[----:B------:R-:W-:-:S09]  /*0110*/  UISETP.NE.AND.EX UP0, UPT, UR9, URZ, UPT, UP0 ;  /* 0x000000ff0900728c */ /* 0x000fd2000bf05300 */
[----:B------:R-:W-:Y:S05]  /*0120*/  BRA.U !UP0, `(.L_x_1) ;  /* 0x0000000108107547 */ /* 0x000fea000b800000 */
[----:B------:R-:W1:Y:S02]  /*0130*/  LDC.64 R2, c[0x0][0x888] ;  /* 0x00022200ff027b82 */ /* 0x000e640000000a00 */
[----:B-1----:R1:W5:Y:S01]  /*0140*/  LDG.E R81, desc[UR40][R2.64] ;  /* 0x0000002802517981 */ /* 0x002362000c1e1900 */
[----:B------:R-:W-:Y:S01]  /*0150*/  HFMA2 R165, -RZ, RZ, 0, 5.9604644775390625e-08 ;  /* 0x00000001ffa57431 */ /* 0x000fe200000001ff */
[----:B------:R-:W-:Y:S05]  /*0160*/  BRA `(.L_x_0) ;  /* 0x00000000000c7947 */ /* 0x000fea0003800000 */
.L_x_1:
[----:B------:R-:W1:Y:S01]  /*0170*/  LDCU UR8, c[0x0][0x880] ;  /* 0x00011000ff0877ac */ /* 0x000e620008000800 */
[----:B------:R-:W-:Y:S01]  /*0180*/  HFMA2 R165, -RZ, RZ, 0, 5.9604644775390625e-08 ;  /* 0x00000001ffa57431 */ /* 0x000fe200000001ff */
[----:B-1----:R-:W-:-:S07]  /*0190*/  MOV R81, UR8 ;  /* 0x0000000800517c02 */ /* 0x002fce0008000f00 */
.L_x_0:
[----:B------:R-:W2:Y:S02]  /*01a0*/  LDCU.64 UR8, c[0x0][0x8b0] ;  /* 0x00011600ff0877ac */ /* 0x000ea40008000a00 */
[----:B--2---:R-:W-:-:S04]  /*01b0*/  UISETP.NE.U32.AND UP0, UPT, UR8, URZ, UPT ;  /* 0x000000ff0800728c */ /* 0x004fc8000bf05070 */
[----:B------:R-:W-:-:S09]  /*01c0*/  UISETP.NE.AND.EX UP0, UPT, UR9, URZ, UPT, UP0 ;  /* 0x000000ff0900728c */ /* 0x000fd2000bf05300 */
[----:B------:R-:W-:Y:S05]  /*01d0*/  BRA.U UP0, `(.L_x_2) ;  /* 0x0000000100247547 */ /* 0x000fea000b800000 */
[----:B------:R-:W2:Y:S02]  /*01e0*/  LDCU.64 UR8, c[0x0][0x8a8] ;  /* 0x00011500ff0877ac */ /* 0x000ea40008000a00 */
[----:B--2---:R-:W-:-:S04]  /*01f0*/  UISETP.NE.U32.AND UP0, UPT, UR8, URZ, UPT ;  /* 0x000000ff0800728c */ /* 0x004fc8000bf05070 */
[----:B------:R-:W-:-:S09]  /*0200*/  UISETP.NE.AND.EX UP0, UPT, UR9, URZ, UPT, UP0 ;  /* 0x000000ff0900728c */ /* 0x000fd2000bf05300 */
[----:B------:R-:W-:Y:S05]  /*0210*/  BRA.U !UP0, `(.L_x_3) ;  /* 0x00000001080c7547 */ /* 0x000fea000b800000 */
[----:B------:R-:W2:Y:S02]  /*0220*/  LDC.64 R78, c[0x0][0x8a8] ;  /* 0x00022a00ff4e7b82 */ /* 0x000ea40000000a00 */
[----:B--2---:R2:W5:Y:S01]  /*0230*/  LDG.E R78, desc[UR40][R78.64] ;  /* 0x000000284e4e7981 */ /* 0x004562000c1e1900 */
[----:B------:R-:W-:Y:S05]  /*0240*/  BRA `(.L_x_2) ;  /* 0x0000000000087947 */ /* 0x000fea0003800000 */
.L_x_3:
[----:B------:R-:W2:Y:S02]  /*0250*/  LDCU UR8, c[0x0][0x8a0] ;  /* 0x00011400ff0877ac */ /* 0x000ea40008000800 */
[----:B--2---:R-:W-:Y:S02]  /*0260*/  MOV R78, UR8 ;  /* 0x00000008004e7c02 */ /* 0x004fe40008000f00 */
.L_x_2:
[----:B------:R-:W-:Y:S01]  /*0270*/  IMAD.U32 R0, RZ, RZ, UR10 ;  /* 0x0000000aff007e24 */ /* 0x000fe2000f8e00ff */
[----:B------:R-:W-:Y:S04]  /*0280*/  BSSY.RECONVERGENT B0, `(.L_x_4) ;  /* 0x000000c000007945 */ /* 0x000fe80003800200 */
[C---:B------:R-:W-:Y:S02]  /*0290*/  ISETP.NE.OR P2, PT, R0.reuse, 0x1, !P1 ;  /* 0x000000010000780c */ /* 0x040fe40004f45670 */
[----:B------:R-:W-:-:S11]  /*02a0*/  ISETP.NE.OR P0, PT, R0, 0x3, !P1 ;  /* 0x000000030000780c */ /* 0x000fd60004f05670 */
[----:B------:R-:W-:Y:S05]  /*02b0*/  @P2 BRA `(.L_x_5) ;  /* 0x0000000000202947 */ /* 0x000fea0003800000 */
[----:B------:R-:W3:Y:S02]  /*02c0*/  LDCU.64 UR8, c[0x0][0x348] ;  /* 0x00006900ff0877ac */ /* 0x000ee40008000a00 */
[----:B---3--:R-:W-:Y:S02]  /*02d0*/  UIADD3 UR12, UP1, UPT, UR8, 0x80, URZ ;  /* 0x00000080080c7890 */ /* 0x008fe4000ff3e0ff */
[----:B------:R-:W-:Y:S02]  /*02e0*/  UIADD3 UR8, UP0, UPT, UR8, 0x180, URZ ;  /* 0x0000018008087890 */ /* 0x000fe4000ff1e0ff */
[----:B------:R-:W-:Y:S02]  /*02f0*/  UIADD3.X UR13, UPT, UPT, URZ, UR9, URZ, UP1, !UPT ;  /* 0x00000009ff0d7290 */ /* 0x000fe40008ffe4ff */
[----:B------:R-:W-:-:S07]  /*0300*/  UIADD3.X UR9, UPT, UPT, URZ, UR9, URZ, UP0, !UPT ;  /* 0x00000009ff097290 */ /* 0x000fce00087fe4ff */
[----:B------:R3:W-:Y:S02]  /*0310*/  UTMACCTL.PF [UR12] ;  /* 0x000000000c0079b9 */ /* 0x0007e40008040000 */
[----:B------:R3:W-:Y:S02]  /*0320*/  UTMACCTL.PF [UR8] ;  /* 0x00000000080079b9 */ /* 0x0007e40008040000 */
[----:B---3--:R-:W-:Y:S01]  /*0330*/  NOP ;  /* 0x0000000000007918 */ /* 0x008fe20000000000 */
.L_x_5:
[----:B------:R-:W-:Y:S05]  /*0340*/  BSYNC.RECONVERGENT B0 ;  /* 0x0000000000007941 */ /* 0x000fea0003800200 */
.L_x_4:
[----:B------:R-:W-:Y:S04]  /*0350*/  BSSY.RECONVERGENT B0, `(.L_x_6) ;  /* 0x000000a000007945 */ /* 0x000fe80003800200 */
        /* <DEDUP_REMOVED lines=9> */
.L_x_7:
[----:B------:R-:W-:Y:S05]  /*03f0*/  BSYNC.RECONVERGENT B0 ;  /* 0x0000000000007941 */ /* 0x000fea0003800200 */
.L_x_6:
[----:B------:R-:W3:Y:S01]  /*0400*/  LDCU.64 UR8, c[0x0][0x888] ;  /* 0x00011100ff0877ac */ /* 0x000ee20008000a00 */
[----:B------:R-:W-:Y:S02]  /*0410*/  UISETP.EQ.U32.AND UP1, UPT, UR6, URZ, UPT ;  /* 0x000000ff0600728c */ /* 0x000fe4000bf22070 */
[----:B------:R-:W-:Y:S02]  /*0420*/  UPLOP3.LUT UP5, UPT, UPT, UPT, UPT, 0x80, 0x8 ;  /* 0x000000000008789c */ /* 0x000fe40003faf070 */
[----:B---3--:R-:W-:-:S04]  /*0430*/  UISETP.NE.U32.AND UP0, UPT, UR8, URZ, UPT ;  /* 0x000000ff0800728c */ /* 0x008fc8000bf05070 */
[----:B------:R-:W-:-:S04]  /*0440*/  UISETP.NE.AND.EX UP0, UPT, UR9, URZ, UPT, UP0 ;  /* 0x000000ff0900728c */ /* 0x000fc8000bf05300 */
[----:B------:R-:W-:-:S04]  /*0450*/  UISETP.EQ.OR.EX UP2, UPT, UR7, URZ, !UP0, UP1 ;  /* 0x000000ff0700728c */ /* 0x000fc8000c742710 */
[----:B------:R-:W-:-:S05]  /*0460*/  UP2UR UR44, UPR, URZ, 0x4 ;  /* 0x00000004ff2c7883 */ /* 0x000fca0008000000 */
[----:B------:R-:W-:Y:S07]  /*0470*/  BRA.U !UP2, `(.L_x_8) ;  /* 0x000000010a207547 */ /* 0x000fee000b800000 */
[----:B------:R-:W-:Y:S01]  /*0480*/  UISETP.NE.U32.AND UP2, UPT, UR6, URZ, UPT ;  /* 0x000000ff0600728c */ /* 0x000fe2000bf45070 */
[----:B-----5:R-:W-:Y:S01]  /*0490*/  FSETP.NEU.AND P0, PT, R81, RZ, PT ;  /* 0x000000ff5100720b */ /* 0x020fe20003f0d000 */
[----:B------:R-:W-:Y:S02]  /*04a0*/  USEL UR6, URZ, 0xffffffff, UP0 ;  /* 0xffffffffff067887 */ /* 0x000fe40008000000 */
[----:B------:R-:W-:-:S10]  /*04b0*/  UISETP.NE.AND.EX UP2, UPT, UR7, URZ, UPT, UP2 ;  /* 0x000000ff0700728c */ /* 0x000fd4000bf45320 */
[----:B------:R-:W-:Y:S01]  /*04c0*/  VOTEU.ANY UP1, P0 ;  /* 0x0000000000ff7886 */ /* 0x000fe20000020100 */
[----:B------:R-:W-:-:S04]  /*04d0*/  @!UP2 USEL UR6, URZ, 0xffffffff, UP1 ;  /* 0xffffffffff06a887 */ /* 0x000fc80008800000 */
[----:B------:R-:W-:-:S04]  /*04e0*/  ULOP3.LUT UR6, UR6, 0x1, URZ, 0xc0, !UPT ;  /* 0x0000000106067892 */ /* 0x000fc8000f8ec0ff */
[----:B------:R-:W-:-:S11]  /*04f0*/  UISETP.NE.U32.AND UP5, UPT, UR6, 0x1, UPT ;  /* 0x000000010600788c */ /* 0x000fd6000bfa5070 */
.L_x_8:
[----:B------:R-:W3:Y:S01]  /*0500*/  SHFL.IDX PT, R0, R169, RZ, 0x1f ;  /* 0x00001fffa9007589 */ /* 0x000ee200000e0000 */
[----:B------:R-:W-:-:S04]  /*0510*/  UISETP.NE.AND UP1, UPT, UR10, 0x2, UPT ;  /* 0x000000020a00788c */ /* 0x000fc8000bf25270 */
[----:B------:R-:W-:Y:S02]  /*0520*/  UISETP.EQ.AND UP2, UPT, UR5, URZ, !UP1 ;  /* 0x000000ff0500728c */ /* 0x000fe4000cf42270 */
[----:B------:R-:W-:-:S04]  /*0530*/  USEL UR7, URZ, 0x1, UP1 ;  /* 0x00000001ff077887 */ /* 0x000fc80008800000 */
[----:B------:R-:W-:Y:S02]  /*0540*/  PLOP3.LUT P5, PT, P1, PT, UP2, 0x80, 0x8 ;  /* 0x000000000008781c */ /* 0x000fe40000faf028 */
[----:B---3--:R-:W-:-:S13]  /*0550*/  ISETP.NE.AND P0, PT, R0, RZ, PT ;  /* 0x000000ff0000720c */ /* 0x008fda0003f05270 */
[----:B------:R-:W-:Y:S05]  /*0560*/  @P0 BRA `(.L_x_9) ;  /* 0x0000000000d00947 */ /* 0x000fea0003800000 */
[----:B------:R-:W-:Y:S01]  /*0570*/  ELECT P0, URZ, PT ;  /* 0x0000000000ff782f */ /* 0x000fe20003800000 */
[----:B------:R-:W-:-:S12]  /*0580*/  BSSY.RECONVERGENT B0, `(.L_x_9) ;  /* 0x0000032000007945 */ /* 0x000fd80003800200 */
[----:B------:R-:W-:Y:S05]  /*0590*/  @!P0 BRA `(.L_x_10) ;  /* 0x0000000000c08947 */ /* 0x000fea0003800000 */
[----:B------:R-:W-:Y:S01]  /*05a0*/  UMOV UR8, 0x400 ;  /* 0x0000040000087882 */ /* 0x000fe20000000000 */
[----:B------:R-:W-:Y:S01]  /*05b0*/  UMOV UR6, 0x1 ;  /* 0x0000000100067882 */ /* 0x000fe20000000000 */
[----:B------:R-:W-:Y:S02]  /*05c0*/  ULEA UR8, UR37, UR8, 0x18 ;  /* 0x0000000825087291 */ /* 0x000fe4000f8ec0ff */
[----:B------:R-:W-:-:S04]  /*05d0*/  UIADD3 UR12, UPT, UPT, -UR6, 0x100000, URZ ;  /* 0x00100000060c7890 */ /* 0x000fc8000fffe1ff */
[----:B------:R-:W-:Y:S02]  /*05e0*/  USHF.L.U32 UR13, UR12, 0xb, URZ ;  /* 0x0000000b0c0d7899 */ /* 0x000fe400080006ff */
[----:B------:R-:W-:Y:S01]  /*05f0*/  USHF.L.U32 UR12, UR12, 0x1, URZ ;  /* 0x000000010c0c7899 */ /* 0x000fe200080006ff */
[----:B------:R-:W3:Y:S11]  /*0600*/  FENCE.VIEW.ASYNC.S ;  /* 0x00000000000073c6 */ /* 0x000ef60000000000 */
[----:B---3--:R3:W4:Y:S01]  /*0610*/  SYNCS.EXCH.64 URZ, [UR8], UR12 ;  /* 0x0000000c08ff75b2 */ /* 0x0087220008000100 */
[----:B------:R3:W1:Y:S01]  /*0620*/  SYNCS.EXCH.64 URZ, [UR8+0xa0], UR12 ;  /* 0x0000a00c08ff75b2 */ /* 0x0006620008000100 */
        /* <DEDUP_REMOVED lines=37> */
[----:B------:R3:W1:Y:S02]  /*0880*/  SYNCS.EXCH.64 URZ, [UR8+0x138], UR12 ;  /* 0x0001380c08ff75b2 */ /* 0x0006640008000100 */
[----:B---34-:R-:W-:Y:S01]  /*0890*/  NOP ;  /* 0x0000000000007918 */ /* 0x018fe20000000000 */
.L_x_10:
[----:B------:R-:W-:Y:S05]  /*08a0*/  BSYNC.RECONVERGENT B0 ;  /* 0x0000000000007941 */ /* 0x000fea0003800200 */
.L_x_9:
[----:B------:R-:W3:Y:S01]  /*08b0*/  SHFL.IDX PT, R0, R169, RZ, 0x1f ;  /* 0x00001fffa9007589 */ /* 0x000ee200000e0000 */
[----:B------:R-:W-:Y:S01]  /*08c0*/  NOP ;  /* 0x0000000000007918 */ /* 0x000fe20000000000 */
[----:B---3--:R-:W-:-:S13]  /*08d0*/  ISETP.NE.AND P0, PT, R0, 0x1, PT ;  /* 0x000000010000780c */ /* 0x008fda0003f05270 */
[----:B------:R-:W-:Y:S05]  /*08e0*/  @P0 BRA `(.L_x_11) ;  /* 0x00000000003c0947 */ /* 0x000fea0003800000 */
[----:B------:R-:W-:Y:S01]  /*08f0*/  UMOV UR9, 0x400 ;  /* 0x0000040000097882 */ /* 0x000fe20000000000 */
[----:B------:R-:W-:Y:S01]  /*0900*/  UMOV UR8, 0x20 ;  /* 0x0000002000087882 */ /* 0x000fe20000000000 */
[----:B------:R-:W-:Y:S01]  /*0910*/  UMOV UR6, 0x80 ;  /* 0x0000008000067882 */ /* 0x000fe20000000000 */
[----:B------:R-:W-:Y:S02]  /*0920*/  ULEA UR9, UR37, UR9, 0x18 ;  /* 0x0000000925097291 */ /* 0x000fe4000f8ec0ff */
[----:B------:R-:W-:-:S04]  /*0930*/  UIADD3 UR12, UPT, UPT, -UR8, 0x100000, URZ ;  /* 0x00100000080c7890 */ /* 0x000fc8000fffe1ff */
[----:B------:R-:W-:Y:S02]  /*0940*/  USHF.L.U32 UR13, UR12, 0xb, URZ ;  /* 0x0000000b0c0d7899 */ /* 0x000fe400080006ff */
[----:B------:R-:W-:Y:S02]  /*0950*/  USHF.L.U32 UR12, UR12, 0x1, URZ ;  /* 0x000000010c0c7899 */ /* 0x000fe400080006ff */
[----:B------:R-:W-:-:S04]  /*0960*/  UIADD3 UR14, UPT, UPT, -UR6, 0x100000, URZ ;  /* 0x00100000060e7890 */ /* 0x000fc8000fffe1ff */
[----:B------:R-:W-:Y:S02]  /*0970*/  USHF.L.U32 UR15, UR14, 0xb, URZ ;  /* 0x0000000b0e0f7899 */ /* 0x000fe400080006ff */
[----:B------:R-:W-:Y:S01]  /*0980*/  USHF.L.U32 UR14, UR14, 0x1, URZ ;  /* 0x000000010e0e7899 */ /* 0x000fe200080006ff */
[----:B------:R-:W-:Y:S01]  /*0990*/  ELECT P0, URZ, PT ;  /* 0x0000000000ff782f */ /* 0x000fe20003800000 */
[----:B------:R-:W3:Y:S02]  /*09a0*/  FENCE.VIEW.ASYNC.S ;  /* 0x00000000000073c6 */ /* 0x000ee40000000000 */
[----:B---3--:R3:W4:Y:S08]  /*09b0*/  SYNCS.EXCH.64 URZ, [UR9+0x140], UR12 ;  /* 0x0001400c09ff75b2 */ /* 0x0087300008000100 */
[----:B------:R3:W1:Y:S01]  /*09c0*/  SYNCS.EXCH.64 URZ, [UR9+0x148], UR14 ;  /* 0x0001480e09ff75b2 */ /* 0x0006620008000100 */
[----:B------:R-:W-:Y:S01]  /*09d0*/  NOP ;  /* 0x0000000000007918 */ /* 0x000fe20000000000 */
.L_x_11:
[----:B------:R-:W2:Y:S01]  /*09e0*/  SHFL.IDX PT, R0, R169, RZ, 0x1f ;  /* 0x00001fffa9007589 */ /* 0x000ea200000e0000 */
[----:B------:R-:W-:Y:S01]  /*09f0*/  NOP ;  /* 0x0000000000007918 */ /* 0x000fe20000000000 */
[----:B--2---:R-:W-:-:S13]  /*0a00*/  ISETP.NE.AND P0, PT, R0, 0x3, PT ;  /* 0x000000030000780c */ /* 0x004fda0003f05270 */
[----:B------:R-:W-:Y:S05]  /*0a10*/  @P0 BRA `(.L_x_12) ;  /* 0x00000000002c0947 */ /* 0x000fea0003800000 */
[----:B------:R-:W-:Y:S01]  /*0a20*/  UMOV UR8, 0x400 ;  /* 0x0000040000087882 */ /* 0x000fe20000000000 */
[----:B------:R-:W-:Y:S01]  /*0a30*/  UMOV UR6, 0x20 ;  /* 0x0000002000067882 */ /* 0x000fe20000000000 */
[----:B------:R-:W-:Y:S02]  /*0a40*/  ULEA UR8, UR37, UR8, 0x18 ;  /* 0x0000000825087291 */ /* 0x000fe4000f8ec0ff */
[----:B---3--:R-:W-:-:S04]  /*0a50*/  UIADD3 UR12, UPT, UPT, -UR6, 0x100000, URZ ;  /* 0x00100000060c7890 */ /* 0x008fc8000fffe1ff */
[----:B------:R-:W-:Y:S02]  /*0a60*/  USHF.L.U32 UR13, UR12, 0xb, URZ ;  /* 0x0000000b0c0d7899 */ /* 0x000fe400080006ff */
[----:B------:R-:W-:Y:S01]  /*0a70*/  USHF.L.U32 UR12, UR12, 0x1, URZ ;  /* 0x000000010c0c7899 */ /* 0x000fe200080006ff */
[----:B------:R-:W-:Y:S01]  /*0a80*/  ELECT P0, URZ, PT ;  /* 0x0000000000ff782f */ /* 0x000fe20003800000 */
[----:B------:R-:W2:Y:S10]  /*0a90*/  FENCE.VIEW.ASYNC.S ;  /* 0x00000000000073c6 */ /* 0x000eb40000000000 */
[----:B--2---:R2:W3:Y:S01]  /*0aa0*/  SYNCS.EXCH.64 URZ, [UR8+0x150], UR12 ;  /* 0x0001500c08ff75b2 */ /* 0x0044e20008000100 */
[----:B------:R2:W1:Y:S01]  /*0ab0*/  SYNCS.EXCH.64 URZ, [UR8+0x158], UR12 ;  /* 0x0001580c08ff75b2 */ /* 0x0004620008000100 */
[----:B------:R-:W-:Y:S01]  /*0ac0*/  NOP ;  /* 0x0000000000007918 */ /* 0x000fe20000000000 */
.L_x_12:
[----:B------:R-:W4:Y:S01]  /*0ad0*/  SHFL.IDX PT, R0, R169, RZ, 0x1f ;  /* 0x00001fffa9007589 */ /* 0x000f2200000e0000 */
[----:B------:R-:W-:Y:S01]  /*0ae0*/  NOP ;  /* 0x0000000000007918 */ /* 0x000fe20000000000 */
[----:B----4-:R-:W-:-:S13]  /*0af0*/  ISETP.NE.AND P0, PT, R0, 0x4, PT ;  /* 0x000000040000780c */ /* 0x010fda0003f05270 */
[----:B------:R-:W-:Y:S05]  /*0b00*/  @P0 BRA `(.L_x_13) ;  /* 0x0000000000480947 */ /* 0x000fea0003800000 */
[----:B---3--:R-:W-:Y:S01]  /*0b10*/  UMOV UR9, 0x1e0 ;  /* 0x000001e000097882 */ /* 0x008fe20000000000 */
[----:B--2---:R-:W-:Y:S01]  /*0b20*/  UMOV UR8, 0x400 ;  /* 0x0000040000087882 */ /* 0x004fe20000000000 */
[----:B------:R-:W-:Y:S01]  /*0b30*/  USEL UR9, UR9, 0x1a0, UP5 ;  /* 0x000001a009097887 */ /* 0x000fe2000a800000 */
        /* <DEDUP_REMOVED lines=9> */
[----:B------:R-:W2:Y:S02]  /*0bd0*/  FENCE.VIEW.ASYNC.S ;  /* 0x00000000000073c6 */ /* 0x000ea40000000000 */
[----:B--2---:R4:W2:Y:S08]  /*0be0*/  SYNCS.EXCH.64 URZ, [UR8+0x160], UR12 ;  /* 0x0001600c08ff75b2 */ /* 0x0048b00008000100 */
[----:B------:R4:W3:Y:S01]  /*0bf0*/  SYNCS.EXCH.64 URZ, [UR8+0x170], UR14 ;  /* 0x0001700e08ff75b2 */ /* 0x0008e20008000100 */
[----:B------:R4:W1:Y:S01]  /*0c00*/  SYNCS.EXCH.64 URZ, [UR8+0x168], UR12 ;  /* 0x0001680c08ff75b2 */ /* 0x0008620008000100 */
[----:B------:R4:W1:Y:S02]  /*0c10*/  SYNCS.EXCH.64 URZ, [UR8+0x178], UR14 ;  /* 0x0001780e08ff75b2 */ /* 0x0008640008000100 */
[----:B----4-:R-:W-:Y:S01]  /*0c20*/  NOP ;  /* 0x0000000000007918 */ /* 0x010fe20000000000 */
.L_x_13:
[----:B------:R-:W4:Y:S01]  /*0c30*/  SHFL.IDX PT, R0, R169, RZ, 0x1f ;  /* 0x00001fffa9007589 */ /* 0x000f2200000e0000 */
[----:B------:R-:W-:Y:S01]  /*0c40*/  NOP ;  /* 0x0000000000007918 */ /* 0x000fe20000000000 */
[----:B----4-:R-:W-:-:S13]  /*0c50*/  ISETP.NE.AND P0, PT, R0, 0x5, PT ;  /* 0x000000050000780c */ /* 0x010fda0003f05270 */
[----:B------:R-:W-:Y:S05]  /*0c60*/  @P0 BRA `(.L_x_14) ;  /* 0x0000000000540947 */ /* 0x000fea0003800000 */
[----:B---3--:R-:W-:Y:S01]  /*0c70*/  UMOV UR9, 0x400 ;  /* 0x0000040000097882 */ /* 0x008fe20000000000 */
[----:B--2---:R-:W-:Y:S01]  /*0c80*/  UMOV UR8, 0x1 ;  /* 0x0000000100087882 */ /* 0x004fe20000000000 */
        /* <DEDUP_REMOVED lines=13> */
[----:B------:R4:W1:Y:S01]  /*0d60*/  SYNCS.EXCH.64 URZ, [UR9+0x1a8], UR14 ;  /* 0x0001a80e09ff75b2 */ /* 0x0008620008000100 */
[----:B------:R4:W1:Y:S01]  /*0d70*/  SYNCS.EXCH.64 URZ, [UR9+0x190], UR12 ;  /* 0x0001900c09ff75b2 */ /* 0x0008620008000100 */
[----:B------:R4:W1:Y:S01]  /*0d80*/  SYNCS.EXCH.64 URZ, [UR9+0x1b0], UR14 ;  /* 0x0001b00e09ff75b2 */ /* 0x0008620008000100 */
[----:B------:R4:W1:Y:S01]  /*0d90*/  SYNCS.EXCH.64 URZ, [UR9+0x198], UR12 ;  /* 0x0001980c09ff75b2 */ /* 0x0008620008000100 */
[----:B------:R4:W1:Y:S02]  /*0da0*/  SYNCS.EXCH.64 URZ, [UR9+0x1b8], UR14 ;  /* 0x0001b80e09ff75b2 */ /* 0x0008640008000100 */
[----:B----4-:R-:W-:Y:S01]  /*0db0*/  NOP ;  /* 0x0000000000007918 */ /* 0x010fe20000000000 */
.L_x_14:
[----:B------:R-:W4:Y:S01]  /*0dc0*/  SHFL.IDX PT, R0, R169, RZ, 0x1f ;  /* 0x00001fffa9007589 */ /* 0x000f2200000e0000 */
[----:B------:R-:W-:Y:S01]  /*0dd0*/  ISETP.NE.OR P1, PT, RZ, UR10, !P1 ;  /* 0x0000000aff007c0c */ /* 0x000fe2000cf25670 */
[----:B------:R-:W-:Y:S01]  /*0de0*/  NOP ;  /* 0x0000000000007918 */ /* 0x000fe20000000000 */
[----:B----4-:R-:W-:-:S13]  /*0df0*/  ISETP.NE.AND P0, PT, R0, 0x3, PT ;  /* 0x000000030000780c */ /* 0x010fda0003f05270 */
[----:B------:R-:W-:Y:S05]  /*0e00*/  @P0 BRA `(.L_x_15) ;  /* 0x0000000000340947 */ /* 0x000fea0003800000 */
[----:B--2---:R-:W-:Y:S01]  /*0e10*/  UMOV UR8, 0x400 ;  /* 0x0000040000087882 */ /* 0x004fe20000000000 */
[----:B------:R-:W-:Y:S01]  /*0e20*/  UMOV UR6, 0x20 ;  /* 0x0000002000067882 */ /* 0x000fe20000000000 */
[----:B------:R-:W-:Y:S02]  /*0e30*/  ULEA UR8, UR37, UR8, 0x18 ;  /* 0x0000000825087291 */ /* 0x000fe4000f8ec0ff */
[----:B---3--:R-:W-:-:S04]  /*0e40*/  UIADD3 UR12, UPT, UPT, -UR6, 0x100000, URZ ;  /* 0x00100000060c7890 */ /* 0x008fc8000fffe1ff */
[----:B------:R-:W-:Y:S02]  /*0e50*/  USHF.L.U32 UR13, UR12, 0xb, URZ ;  /* 0x0000000b0c0d7899 */ /* 0x000fe400080006ff */
[----:B------:R-:W-:Y:S01]  /*0e60*/  USHF.L.U32 UR12, UR12, 0x1, URZ ;  /* 0x000000010c0c7899 */ /* 0x000fe200080006ff */
[----:B------:R-:W-:Y:S01]  /*0e70*/  ELECT P0, URZ, PT ;  /* 0x0000000000ff782f */ /* 0x000fe20003800000 */
[----:B------:R-:W2:Y:S10]  /*0e80*/  FENCE.VIEW.ASYNC.S ;  /* 0x00000000000073c6 */ /* 0x000eb40000000000 */
[----:B--2---:R4:W2:Y:S01]  /*0e90*/  SYNCS.EXCH.64 URZ, [UR8+0x1c0], UR12 ;  /* 0x0001c00c08ff75b2 */ /* 0x0048a20008000100 */
[----:B------:R4:W3:Y:S01]  /*0ea0*/  SYNCS.EXCH.64 URZ, [UR8+0x1d0], UR12 ;  /* 0x0001d00c08ff75b2 */ /* 0x0008e20008000100 */
[----:B------:R4:W1:Y:S01]  /*0eb0*/  SYNCS.EXCH.64 URZ, [UR8+0x1c8], UR12 ;  /* 0x0001c80c08ff75b2 */ /* 0x0008620008000100 */
[----:B------:R4:W1:Y:S02]  /*0ec0*/  SYNCS.EXCH.64 URZ, [UR8+0x1d8], UR12 ;  /* 0x0001d80c08ff75b2 */ /* 0x0008640008000100 */
[----:B----4-:R-:W-:Y:S01]  /*0ed0*/  NOP ;  /* 0x0000000000007918 */ /* 0x010fe20000000000 */
.L_x_15:
[----:B------:R-:W-:Y:S01]  /*0ee0*/  VOTEU.ALL UP1, P1 ;  /* 0x0000000000ff7886 */ /* 0x000fe20000820000 */
[----:B--2---:R-:W2:Y:S01]  /*0ef0*/  LDCU UR8, c[0x0][0x36c] ;  /* 0x00006d80ff0877ac */ /* 0x004ea20008000800 */
[----:B------:R-:W-:Y:S01]  /*0f00*/  NOP ;  /* 0x0000000000007918 */ /* 0x000fe20000000000 */
[----:B------:R-:W-:Y:S01]  /*0f10*/  LOP3.LUT R10, R166, 0x1f, RZ, 0xc0, !PT ;  /* 0x0000001fa60a7812 */ /* 0x000fe200078ec0ff */
[----:B---3--:R-:W-:Y:S01]  /*0f20*/  UMOV UR12, 0x20 ;  /* 0x00000020000c7882 */ /* 0x008fe20000000000 */
[----:B------:R-:W-:Y:S01]  /*0f30*/  @!UP1 UMOV UR6, 0x400 ;  /* 0x0000040000069882 */ /* 0x000fe20000000000 */
[----:B------:R-:W-:-:S04]  /*0f40*/  @!UP1 UIADD3 UR12, UPT, UPT, -UR12, 0x100000, URZ ;  /* 0x001000000c0c9890 */ /* 0x000fc8000fffe1ff */
[----:B------:R-:W-:Y:S02]  /*0f50*/  @!UP1 USHF.L.U32 UR13, UR12, 0xb, URZ ;  /* 0x0000000b0c0d9899 */ /* 0x000fe400080006ff */
[----:B------:R-:W-:Y:S02]  /*0f60*/  @!UP1 USHF.L.U32 UR12, UR12, 0x1, URZ ;  /* 0x000000010c0c9899 */ /* 0x000fe400080006ff */
[----:B------:R-:W-:Y:S01]  /*0f70*/  @!UP1 ULEA UR6, UR37, UR6, 0x18 ;  /* 0x0000000625069291 */ /* 0x000fe2000f8ec0ff */
[----:B------:R-:W-:Y:S01]  /*0f80*/  VOTEU.ALL UP1, P1 ;  /* 0x0000000000ff7886 */ /* 0x000fe20000820000 */
[----:B------:R-:W-:Y:S01]  /*0f90*/  UISETP.NE.AND UP4, UPT, UR10, URZ, UPT ;  /* 0x000000ff0a00728c */ /* 0x000fe2000bf85270 */
[----:B------:R-:W3:Y:S09]  /*0fa0*/  FENCE.VIEW.ASYNC.S ;  /* 0x00000000000073c6 */ /* 0x000ef20000000000 */
[----:B---3--:R3:W4:Y:S01]  /*0fb0*/  @!UP1 SYNCS.EXCH.64 URZ, [UR6+0x1e0], UR12 ;  /* 0x0001e00c06ff95b2 */ /* 0x0087220008000100 */
[----:B--2---:R-:W-:-:S09]  /*0fc0*/  UISETP.EQ.U32.AND UP1, UPT, UR8, 0x1, UPT ;  /* 0x000000010800788c */ /* 0x004fd2000bf22070 */
[----:B------:R-:W-:Y:S05]  /*0fd0*/  BRA.U !UP1, `(.L_x_16) ;  /* 0x0000000109087547 */ /* 0x000fea000b800000 */
[----:B-1--4-:R-:W-:Y:S01]  /*0fe0*/  UCGABAR_ARV ;  /* 0x00000000000079c7 */ /* 0x012fe20008000000 */
[----:B------:R-:W-:Y:S05]  /*0ff0*/  BRA `(.L_x_17) ;  /* 0x0000000000047947 */ /* 0x000fea0003800000 */
.L_x_16:
[----:B-1--4-:R-:W-:Y:S01]  /*1000*/  NOP ;  /* 0x0000000000007918 */ /* 0x012fe20000000000 */
.L_x_17:
[----:B------:R-:W1:Y:S01]  /*1010*/  S2R R164, SR_CTAID.Y ;  /* 0x0000000000a47919 */ /* 0x000e620000002600 */
[----:B------:R-:W-:-:S05]  /*1020*/  CS2R.32 R155, SR_CgaSize ;  /* 0x00000000009b7805 */ /* 0x000fca0000008a00 */
[----:B------:R-:W-:-:S05]  /*1030*/  IMAD R155, R155, -0xa0, RZ ;  /* 0xffffff609b9b7824 */ /* 0x000fca00078e02ff */
[----:B---3--:R-:W-:-:S14]  /*1040*/  R2UR UR6, R155 ;  /* 0x000000009b0672ca */ /* 0x008fdc00000e0000 */
[----:B------:R-:W2:Y:S01]  /*1050*/  LDCU UR6, c[0x0][UR6+0x2b4] ;  /* 0x00005680060677ac */ /* 0x000ea20008000800 */
[----:B------:R-:W-:-:S05]  /*1060*/  CS2R.32 R0, SR_CgaSize ;  /* 0x0000000000007805 */ /* 0x000fca0000008a00 */
[----:B------:R-:W-:-:S06]  /*1070*/  IMAD R0, R0, -0xa0, RZ ;  /* 0xffffff6000007824 */ /* 0x000fcc00078e02ff */
[----:B------:R-:W3:Y:S01]  /*1080*/  LDC R0, c[0x0][R0+0x2a4] ;  /* 0x0000a90000007b82 */ /* 0x000ee20000000800 */
[----:B------:R-:W-:Y:S01]  /*1090*/  PRMT R8, RZ, 0x7610, R8 ;  /* 0x00007610ff087816 */ /* 0x000fe20000000008 */
[----:B------:R-:W4:Y:S01]  /*10a0*/  S2R R11, SR_CTAID.X ;  /* 0x00000000000b7919 */ /* 0x000f220000002500 */
[----:B------:R-:W-:-:S05]  /*10b0*/  CS2R.32 R155, SR_CgaSize ;  /* 0x00000000009b7805 */ /* 0x000fca0000008a00 */
[----:B------:R-:W-:-:S05]  /*10c0*/  IMAD R155, R155, -0xa0, RZ ;  /* 0xffffff609b9b7824 */ /* 0x000fca00078e02ff */
[----:B------:R-:W-:-:S14]  /*10d0*/  R2UR UR8, R155 ;  /* 0x000000009b0872ca */ /* 0x000fdc00000e0000 */
[----:B------:R-:W3:Y:S01]  /*10e0*/  LDCU UR8, c[0x0][UR8+0x2b0] ;  /* 0x00005600080877ac */ /* 0x000ee20008000800 */
[----:B------:R-:W-:Y:S01]  /*10f0*/  UISETP.NE.AND UP2, UPT, UR10, 0x2, UPT ;  /* 0x000000020a00788c */ /* 0x000fe2000bf45270 */
[----:B------:R-:W2:Y:S01]  /*1100*/  LDC R9, c[0x0][0xb24] ;  /* 0x0002c900ff097b82 */ /* 0x000ea20000000800 */
[----:B------:R-:W-:-:S05]  /*1110*/  CS2R.32 R2, SR_CgaSize ;  /* 0x0000000000027805 */ /* 0x000fca0000008a00 */
[----:B------:R-:W-:-:S06]  /*1120*/  IMAD R2, R2, -0xa0, RZ ;  /* 0xffffff6002027824 */ /* 0x000fcc00078e02ff */
[----:B------:R-:W3:Y:S08]  /*1130*/  LDC R2, c[0x0][R2+0x2a0] ;  /* 0x0000a80002027b82 */ /* 0x000ef00000000800 */
[----:B------:R-:W3:Y:S01]  /*1140*/  LDC R72, c[0x0][0xb24] ;  /* 0x0002c900ff487b82 */ /* 0x000ee20000000800 */
[----:B-1----:R-:W-:-:S07]  /*1150*/  I2FP.F32.U32 R3, R164 ;  /* 0x000000a400037245 */ /* 0x002fce0000201000 */
[----:B------:R-:W1:Y:S01]  /*1160*/  S2UR UR36, SR_CTAID.Z ;  /* 0x00000000002479c3 */ /* 0x000e620000002700 */
[----:B--2---:R-:W-:Y:S01]  /*1170*/  ISETP.GE.AND P0, PT, R9, 0x1, PT ;  /* 0x000000010900780c */ /* 0x004fe20003f06270 */
[----:B----4-:R-:W-:Y:S01]  /*1180*/  IMAD.MOV.U32 R155, RZ, RZ, R11 ;  /* 0x000000ffff9b7224 */ /* 0x010fe200078e000b */
[----:B------:R-:W-:Y:S01]  /*1190*/  I2FP.F32.U32 R4, R11 ;  /* 0x0000000b00047245 */ /* 0x000fe20000201000 */
[----:B------:R-:W-:Y:S01]  /*11a0*/  FMUL R3, R3, UR6 ;  /* 0x0000000603037c20 */ /* 0x000fe20008400000 */
[----:B------:R-:W2:Y:S03]  /*11b0*/  LDCU UR6, c[0x0][0xb30] ;  /* 0x00016600ff0677ac */ /* 0x000ea60008000800 */
[----:B---3--:R-:W-:Y:S01]  /*11c0*/  FMUL R4, R4, UR8 ;  /* 0x0000000804047c20 */ /* 0x008fe20008400000 */
[----:B------:R-:W3:Y:S08]  /*11d0*/  F2I.U32.TRUNC.NTZ R143, R3 ;  /* 0x00000003008f7305 */ /* 0x000ef0000020f000 */
[----:B------:R-:W4:Y:S01]  /*11e0*/  F2I.U32.TRUNC.NTZ R154, R4 ;  /* 0x00000004009a7305 */ /* 0x000f22000020f000 */
[----:B--2---:R-:W-:Y:S01]  /*11f0*/  UISETP.NE.AND UP3, UPT, UR6, 0x1, UPT ;  /* 0x000000010600788c */ /* 0x004fe2000bf65270 */
[----:B---3--:R-:W-:-:S05]  /*1200*/  IADD3 R143, PT, PT, -R143, RZ, RZ ;  /* 0x000000ff8f8f7210 */ /* 0x008fca0007ffe1ff */
[----:B------:R-:W-:Y:S01]  /*1210*/  IMAD R143, R0, R143, R164 ;  /* 0x0000008f008f7224 */ /* 0x000fe200078e02a4 */
[----:B------:R-:W-:Y:S01]  /*1220*/  PRMT R0, RZ, 0x7610, R0 ;  /* 0x00007610ff007816 */ /* 0x000fe20000000000 */
[----:B----4-:R-:W-:-:S04]  /*1230*/  IMAD.MOV R154, RZ, RZ, -R154 ;  /* 0x000000ffff9a7224 */ /* 0x010fc800078e0a9a */
[----:B------:R-:W-:Y:S01]  /*1240*/  IMAD R154, R2, R154, R11 ;  /* 0x0000009a029a7224 */ /* 0x000fe200078e020b */
[----:B-1----:R-:W-:Y:S06]  /*1250*/  BRA.U UP4, `(.L_x_18) ;  /* 0x0000000104247547 */ /* 0x002fec000b800000 */
[----:B------:R-:W-:Y:S01]  /*1260*/  ISETP.NE.AND P1, PT, R143, RZ, PT ;  /* 0x000000ff8f00720c */ /* 0x000fe20003f25270 */
[----:B------:R-:W-:Y:S01]  /*1270*/  IMAD.MOV.U32 R0, RZ, RZ, 0x3 ;  /* 0x00000003ff007424 */ /* 0x000fe200078e00ff */
[C---:B------:R-:W-:Y:S02]  /*1280*/  LOP3.LUT R3, R154.reuse, 0xfffffffe, RZ, 0xc0, !PT ;  /* 0xfffffffe9a037812 */ /* 0x040fe400078ec0ff */
[----:B------:R-:W-:Y:S02]  /*1290*/  ISETP.LT.U32.OR P1, PT, R154, 0x2, !P1 ;  /* 0x000000029a00780c */ /* 0x000fe40004f21470 */
[----:B------:R-:W-:Y:S02]  /*12a0*/  SHF.L.U32 R0, R0, R3, RZ ;  /* 0x0000000300007219 */ /* 0x000fe400000006ff */
[----:B------:R-:W-:Y:S02]  /*12b0*/  SEL R5, RZ, 0x1, !P1 ;  /* 0x00000001ff057807 */ /* 0x000fe40004800000 */
[----:B------:R-:W-:-:S05]  /*12c0*/  SEL R2, RZ, 0x2, !P1 ;  /* 0x00000002ff027807 */ /* 0x000fca0004800000 */
[----:B------:R-:W-:-:S05]  /*12d0*/  IMAD.IADD R2, R5, 0x1, R2 ;  /* 0x0000000105027824 */ /* 0x000fca00078e0202 */
[----:B------:R-:W-:Y:S02]  /*12e0*/  PRMT R8, R2, 0x7610, R8 ;  /* 0x0000761002087816 */ /* 0x000fe40000000008 */
.L_x_18:
[----:B------:R-:W-:Y:S05]  /*12f0*/  @!P0 BRA `(.L_x_19) ;  /* 0x0000000000b88947 */ /* 0x000fea0003800000 */
[----:B------:R-:W1:Y:S01]  /*1300*/  LDC.64 R4, c[0x0][0xb18] ;  /* 0x0002c600ff047b82 */ /* 0x000e620000000a00 */
[----:B------:R-:W-:-:S07]  /*1310*/  ISETP.NE.AND P0, PT, R9, 0x1, PT ;  /* 0x000000010900780c */ /* 0x000fce0003f05270 */
[----:B------:R-:W2:Y:S08]  /*1320*/  LDC R14, c[0x0][0xb0c] ;  /* 0x0002c300ff0e7b82 */ /* 0x000eb00000000800 */
[----:B------:R-:W3:Y:S08]  /*1330*/  LDC R13, c[0x0][0x370] ;  /* 0x0000dc00ff0d7b82 */ /* 0x000ef00000000800 */
[----:B------:R-:W4:Y:S01]  /*1340*/  LDC R16, c[0x0][0x374] ;  /* 0x0000dd00ff107b82 */ /* 0x000f220000000800 */
[----:B-1----:R-:W-:-:S07]  /*1350*/  ISETP.NE.AND P1, PT, R4, 0x1, PT ;  /* 0x000000010400780c */ /* 0x002fce0003f25270 */
[----:B------:R-:W3:Y:S01]  /*1360*/  LDC.64 R6, c[0x0][0xb10] ;  /* 0x0002c400ff067b82 */ /* 0x000ee20000000a00 */
[----:B--2---:R-:W-:-:S07]  /*1370*/  ISETP.NE.AND P2, PT, R14, 0x1, PT ;  /* 0x000000010e00780c */ /* 0x004fce0003f45270 */
[----:B------:R-:W1:Y:S08]  /*1380*/  LDC R12, c[0x0][0xb20] ;  /* 0x0002c800ff0c7b82 */ /* 0x000e700000000800 */
[----:B------:R-:W2:Y:S01]  /*1390*/  LDC.64 R2, c[0x0][0xb28] ;  /* 0x0002ca00ff027b82 */ /* 0x000ea20000000a00 */
[----:B----4-:R-:W-:-:S04]  /*13a0*/  IMAD.HI.U32 R15, R16, R5, RZ ;  /* 0x00000005100f7227 */ /* 0x010fc800078e00ff */
[----:B------:R-:W-:-:S04]  /*13b0*/  IMAD.HI.U32 R5, R164, R5, RZ ;  /* 0x00000005a4057227 */ /* 0x000fc800078e00ff */
[----:B---3--:R-:W-:-:S04]  /*13c0*/  IMAD.HI.U32 R18, R13, R6, RZ ;  /* 0x000000060d127227 */ /* 0x008fc800078e00ff */
[C---:B------:R-:W-:Y:S01]  /*13d0*/  IMAD.HI.U32 R20, R11.reuse, R6, RZ ;  /* 0x000000060b147227 */ /* 0x040fe200078e00ff */
[-C--:B------:R-:W-:Y:S02]  /*13e0*/  @P2 SHF.R.U32.HI R13, RZ, R7.reuse, R18 ;  /* 0x00000007ff0d2219 */ /* 0x080fe40000011612 */
[-C--:B-1----:R-:W-:Y:S02]  /*13f0*/  @P1 SHF.R.U32.HI R16, RZ, R12.reuse, R15 ;  /* 0x0000000cff101219 */ /* 0x082fe4000001160f */
[----:B------:R-:W-:Y:S02]  /*1400*/  SHF.R.U32.HI R5, RZ, R12, R5 ;  /* 0x0000000cff057219 */ /* 0x000fe40000011605 */
[----:B------:R-:W-:Y:S02]  /*1410*/  SHF.R.U32.HI R20, RZ, R7, R20 ;  /* 0x00000007ff147219 */ /* 0x000fe40000011614 */
[----:B------:R-:W-:Y:S01]  /*1420*/  SEL R5, R164, R5, !P1 ;  /* 0x00000005a4057207 */ /* 0x000fe20004800000 */
[----:B--2---:R-:W-:Y:S01]  /*1430*/  IMAD.HI.U32 R18, R16, R2, RZ ;  /* 0x0000000210127227 */ /* 0x004fe200078e00ff */
[----:B------:R-:W-:-:S02]  /*1440*/  SEL R155, R11, R20, !P2 ;  /* 0x000000140b9b7207 */ /* 0x000fc40005000000 */
[----:B------:R-:W-:Y:S01]  /*1450*/  IADD3 R7, PT, PT, -R5, RZ, RZ ;  /* 0x000000ff05077210 */ /* 0x000fe20007ffe1ff */
[----:B------:R-:W-:Y:S01]  /*1460*/  IMAD.HI.U32 R6, R13, R2, RZ ;  /* 0x000000020d067227 */ /* 0x000fe200078e00ff */
[----:B------:R-:W-:-:S03]  /*1470*/  @P0 SHF.R.U32.HI R16, RZ, R3, R18 ;  /* 0x00000003ff100219 */ /* 0x000fc60000011612 */
[----:B------:R-:W-:Y:S01]  /*1480*/  IMAD R7, R4, R7, R164 ;  /* 0x0000000704077224 */ /* 0x000fe200078e02a4 */
[----:B------:R-:W-:Y:S01]  /*1490*/  @P0 SHF.R.U32.HI R13, RZ, R3, R6 ;  /* 0x00000003ff0d0219 */ /* 0x000fe20000011606 */
[----:B------:R-:W-:-:S04]  /*14a0*/  IMAD R16, R16, R9, RZ ;  /* 0x0000000910107224 */ /* 0x000fc800078e02ff */
[----:B------:R-:W-:Y:S01]  /*14b0*/  IMAD R6, R13, R9, RZ ;  /* 0x000000090d067224 */ /* 0x000fe200078e02ff */
[----:B------:R-:W-:-:S04]  /*14c0*/  ISETP.GE.AND P1, PT, R5, R16, PT ;  /* 0x000000100500720c */ /* 0x000fc80003f26270 */
[----:B------:R-:W-:Y:S01]  /*14d0*/  ISETP.GE.OR P1, PT, R155, R6, P1 ;  /* 0x000000069b00720c */ /* 0x000fe20000f26670 */
[----:B------:R-:W-:-:S05]  /*14e0*/  IMAD.HI.U32 R6, R5, R2, RZ ;  /* 0x0000000205067227 */ /* 0x000fca00078e00ff */
[----:B------:R-:W-:-:S04]  /*14f0*/  SHF.R.U32.HI R6, RZ, R3, R6 ;  /* 0x00000003ff067219 */ /* 0x000fc80000011606 */
[----:B------:R-:W-:-:S03]  /*1500*/  SEL R6, R5, R6, !P0 ;  /* 0x0000000605067207 */ /* 0x000fc60004000000 */
[----:B------:R-:W-:Y:S01]  /*1510*/  @!P1 IMAD.HI.U32 R12, R155, R2, RZ ;  /* 0x000000029b0c9227 */ /* 0x000fe200078e00ff */
[----:B------:R-:W-:-:S04]  /*1520*/  IADD3 R2, PT, PT, -R6, RZ, RZ ;  /* 0x000000ff06027210 */ /* 0x000fc80007ffe1ff */
[----:B------:R-:W-:Y:S01]  /*1530*/  @!P1 SHF.R.U32.HI R12, RZ, R3, R12 ;  /* 0x00000003ff0c9219 */ /* 0x000fe2000001160c */
[----:B------:R-:W-:-:S03]  /*1540*/  IMAD R2, R9, R2, R5 ;  /* 0x0000000209027224 */ /* 0x000fc600078e0205 */
[----:B------:R-:W-:-:S05]  /*1550*/  @!P1 SEL R3, R155, R12, !P0 ;  /* 0x0000000c9b039207 */ /* 0x000fca0004000000 */
[--C-:B------:R-:W-:Y:S02]  /*1560*/  @!P1 IMAD.IADD R6, R6, 0x1, -R3.reuse ;  /* 0x0000000106069824 */ /* 0x100fe400078e0a03 */
[----:B------:R-:W-:Y:S01]  /*1570*/  @!P1 IMAD R3, R2, R13, R3 ;  /* 0x0000000d02039224 */ /* 0x000fe200078e0203 */
[----:B------:R-:W-:Y:S01]  /*1580*/  IADD3 R2, PT, PT, -R155, RZ, RZ ;  /* 0x000000ff9b027210 */ /* 0x000fe20007ffe1ff */
[----:B------:R-:W-:Y:S02]  /*1590*/  @!P1 IMAD R5, R6, R9, R155 ;  /* 0x0000000906059224 */ /* 0x000fe400078e029b */
[----:B------:R-:W-:Y:S02]  /*15a0*/  @!P1 IMAD.MOV.U32 R155, RZ, RZ, R3 ;  /* 0x000000ffff9b9224 */ /* 0x000fe400078e0003 */
[----:B------:R-:W-:Y:S02]  /*15b0*/  IMAD R2, R14, R2, R11 ;  /* 0x000000020e027224 */ /* 0x000fe400078e020b */
[----:B------:R-:W-:-:S02]  /*15c0*/  IMAD R164, R5, R4, R7 ;  /* 0x0000000405a47224 */ /* 0x000fc400078e0207 */
[----:B------:R-:W-:Y:S02]  /*15d0*/  IMAD R155, R155, R14, R2 ;  /* 0x0000000e9b9b7224 */ /* 0x000fe400078e0202 */
.L_x_19:
[----:B------:R-:W-:Y:S05]  /*15e0*/  BRA.U UP3, `(.L_x_20) ;  /* 0x0000000103407547 */ /* 0x000fea000b800000 */
[----:B------:R-:W1:Y:S08]  /*15f0*/  LDC.64 R4, c[0x0][0xb10] ;  /* 0x0002c400ff047b82 */ /* 0x000e700000000a00 */
[----:B------:R-:W2:Y:S08]  /*1600*/  LDC.64 R2, c[0x0][0xb18] ;  /* 0x0002c600ff027b82 */ /* 0x000eb00000000a00 */
[----:B------:R-:W3:Y:S08]  /*1610*/  LDC R6, c[0x0][0xb20] ;  /* 0x0002c800ff067b82 */ /* 0x000ef00000000800 */
[----:B------:R-:W4:Y:S01]  /*1620*/  LDC R12, c[0x0][0xb0c] ;  /* 0x0002c300ff0c7b82 */ /* 0x000f220000000800 */
[----:B-1----:R-:W-:-:S05]  /*1630*/  IMAD.HI.U32 R4, R155, R4, RZ ;  /* 0x000000049b047227 */ /* 0x002fca00078e00ff */
[----:B------:R-:W-:Y:S01]  /*1640*/  SHF.R.U32.HI R4, RZ, R5, R4 ;  /* 0x00000005ff047219 */ /* 0x000fe20000011604 */
[----:B--2---:R-:W-:Y:S01]  /*1650*/  IMAD.HI.U32 R3, R164, R3, RZ ;  /* 0x00000003a4037227 */ /* 0x004fe200078e00ff */
[----:B------:R-:W-:-:S04]  /*1660*/  ISETP.NE.AND P0, PT, R2, 0x1, PT ;  /* 0x000000010200780c */ /* 0x000fc80003f05270 */
[----:B---3--:R-:W-:-:S04]  /*1670*/  SHF.R.U32.HI R3, RZ, R6, R3 ;  /* 0x00000006ff037219 */ /* 0x008fc80000011603 */
[----:B------:R-:W-:Y:S02]  /*1680*/  SEL R3, R164, R3, !P0 ;  /* 0x00000003a4037207 */ /* 0x000fe40004000000 */
[----:B----4-:R-:W-:-:S04]  /*1690*/  ISETP.NE.AND P1, PT, R12, 0x1, PT ;  /* 0x000000010c00780c */ /* 0x010fc80003f25270 */
[----:B------:R-:W-:-:S05]  /*16a0*/  SEL R6, R155, R4, !P1 ;  /* 0x000000049b067207 */ /* 0x000fca0004800000 */
[----:B------:R-:W-:Y:S02]  /*16b0*/  IMAD.IADD R4, R3, 0x1, -R6 ;  /* 0x0000000103047824 */ /* 0x000fe400078e0a06 */
[----:B------:R-:W-:Y:S02]  /*16c0*/  IMAD.IADD R3, R6, 0x1, -R3 ;  /* 0x0000000106037824 */ /* 0x000fe400078e0a03 */
[----:B------:R-:W-:Y:S02]  /*16d0*/  IMAD R155, R4, R12, R155 ;  /* 0x0000000c049b7224 */ /* 0x000fe400078e029b */
[----:B------:R-:W-:Y:S02]  /*16e0*/  IMAD R164, R3, R2, R164 ;  /* 0x0000000203a47224 */ /* 0x000fe400078e02a4 */
.L_x_20:
[----:B------:R-:W-:Y:S05]  /*16f0*/  BRA.U !UP1, `(.L_x_21) ;  /* 0x00000001090c7547 */ /* 0x000fea000b800000 */
[----:B------:R-:W-:Y:S01]  /*1700*/  UCGABAR_WAIT ;  /* 0x0000000000007dc7 */ /* 0x000fe20008000000 */
[----:B------:R-:W-:Y:S01]  /*1710*/  CCTL.IVALL ;  /* 0x00000000ff00798f */ /* 0x000fe20002000000 */
[----:B------:R-:W-:Y:S05]  /*1720*/  BRA `(.L_x_22) ;  /* 0x0000000000047947 */ /* 0x000fea0003800000 */
.L_x_21:
[----:B------:R-:W-:Y:S06]  /*1730*/  BAR.SYNC.DEFER_BLOCKING 0x0 ;  /* 0x0000000000007b1d */ /* 0x000fec0000010000 */
.L_x_22:
[----:B------:R-:W-:Y:S05]  /*1740*/  BRA.U UP2, `(.L_x_23) ;  /* 0x0000001902f47547 */ /* 0x000fea000b800000 */
[----:B------:R-:W1:Y:S01]  /*1750*/  LDCU UR15, c[0x0][0x38c] ;  /* 0x00007180ff0f77ac */ /* 0x000e620008000800 */
[----:B------:R-:W2:Y:S01]  /*1760*/  LDC R9, c[0x0][0x370] ;  /* 0x0000dc00ff097b82 */ /* 0x000ea20000000800 */
[C---:B------:R-:W-:Y:S01]  /*1770*/  IMAD.SHL.U32 R17, R11.reuse, 0x20, RZ ;  /* 0x000000200b117824 */ /* 0x040fe200078e00ff */
[----:B------:R-:W-:Y:S01]  /*1780*/  PLOP3.LUT P1, PT, PT, PT, UP5, 0x80, 0x8 ;  /* 0x000000000008781c */ /* 0x000fe20003f2f058 */
[----:B------:R-:W-:Y:S01]  /*1790*/  UISETP.NE.AND UP1, UPT, UR10, URZ, UPT ;  /* 0x000000ff0a00728c */ /* 0x000fe2000bf25270 */
[----:B------:R-:W-:Y:S01]  /*17a0*/  ISETP.NE.AND P4, PT, R10, RZ, P5 ;  /* 0x000000ff0a00720c */ /* 0x000fe20002f85270 */
[----:B------:R-:W-:Y:S01]  /*17b0*/  IMAD.SHL.U32 R16, R11, 0x80, RZ ;  /* 0x000000800b107824 */ /* 0x000fe200078e00ff */
[----:B------:R-:W-:Y:S01]  /*17c0*/  PLOP3.LUT P1, PT, P1, PT, PT, 0x8, 0x80 ;  /* 0x000000000080781c */ /* 0x000fe20000f2e170 */
[----:B------:R-:W-:Y:S01]  /*17d0*/  IMAD.MOV.U32 R15, RZ, RZ, 0x1 ;  /* 0x00000001ff0f7424 */ /* 0x000fe200078e00ff */
[----:B------:R-:W3:Y:S01]  /*17e0*/  LDC R0, c[0x0][0x374] ;  /* 0x0000dd00ff007b82 */ /* 0x000ee20000000800 */
[----:B------:R-:W-:Y:S01]  /*17f0*/  IMAD.MOV.U32 R14, RZ, RZ, RZ ;  /* 0x000000ffff0e7224 */ /* 0x000fe200078e00ff */
[----:B------:R-:W-:Y:S01]  /*1800*/  CS2R R12, SRZ ;  /* 0x00000000000c7805 */ /* 0x000fe2000001ff00 */
[----:B------:R-:W-:Y:S01]  /*1810*/  IMAD.MOV.U32 R10, RZ, RZ, 0x1 ;  /* 0x00000001ff0a7424 */ /* 0x000fe200078e00ff */
[----:B------:R-:W-:Y:S01]  /*1820*/  LOP3.LUT R17, R17, 0x20, RZ, 0xc0, !PT ;  /* 0x0000002011117812 */ /* 0x000fe200078ec0ff */
[----:B------:R-:W4:Y:S01]  /*1830*/  LDCU.64 UR24, c[0x0][0x348] ;  /* 0x00006900ff1877ac */ /* 0x000f220008000a00 */
[----:B-1----:R-:W-:-:S02]  /*1840*/  UIADD3 UR4, UPT, UPT, UR15, 0x3f, URZ ;  /* 0x0000003f0f047890 */ /* 0x002fc4000fffe0ff */
[----:B------:R-:W-:Y:S02]  /*1850*/  USEL UR7, UR7, 0x2, UP1 ;  /* 0x0000000207077887 */ /* 0x000fe40008800000 */
[----:B------:R-:W-:Y:S01]  /*1860*/  USHF.R.S32.HI UR22, URZ, 0x1f, UR4 ;  /* 0x0000001fff167899 */ /* 0x000fe20008011404 */
[----:B------:R-:W-:-:S03]  /*1870*/  UMOV UR13, URZ ;  /* 0x000000ff000d7c82 */ /* 0x000fc60008000000 */
[----:B------:R-:W-:Y:S02]  /*1880*/  ULEA.HI UR22, UR22, UR4, URZ, 0x6 ;  /* 0x0000000416167291 */ /* 0x000fe4000f8f30ff */
[----:B------:R-:W-:Y:S02]  /*1890*/  UIADD3 UR4, UPT, UPT, UR15, -0x1, URZ ;  /* 0xffffffff0f047890 */ /* 0x000fe4000fffe0ff */
[----:B------:R-:W-:Y:S02]  /*18a0*/  USHF.R.S32.HI UR22, URZ, 0x6, UR22 ;  /* 0x00000006ff167899 */ /* 0x000fe40008011416 */
[----:B------:R-:W-:Y:S02]  /*18b0*/  UISETP.GE.U32.AND UP2, UPT, UR4, -0x7f, UPT ;  /* 0xffffff810400788c */ /* 0x000fe4000bf46070 */
[----:B------:R-:W-:Y:S02]  /*18c0*/  UISETP.LT.U32.AND UP0, UPT, UR22, 0x14, UPT ;  /* 0x000000141600788c */ /* 0x000fe4000bf01070 */
[----:B------:R-:W-:-:S02]  /*18d0*/  UIADD3 UR15, UPT, UPT, UR15, 0x7e, URZ ;  /* 0x0000007e0f0f7890 */ /* 0x000fc4000fffe0ff */
[----:B------:R-:W-:-:S04]  /*18e0*/  USEL UR21, UR22, 0x14, UP0 ;  /* 0x0000001416157887 */ /* 0x000fc80008000000 */
[----:B------:R-:W-:Y:S02]  /*18f0*/  UIADD3 UR6, UPT, UPT, UR21, -0x1, URZ ;  /* 0xffffffff15067890 */ /* 0x000fe4000fffe0ff */
[----:B------:R-:W-:Y:S02]  /*1900*/  @UP2 UIADD3 UR6, UPT, UPT, UR21, URZ, URZ ;  /* 0x000000ff15062290 */ /* 0x000fe4000fffe0ff */
[----:B------:R-:W-:Y:S02]  /*1910*/  UIADD3 UR14, UPT, UPT, UR22, -UR21, URZ ;  /* 0x80000015160e7290 */ /* 0x000fe4000fffe0ff */
[----:B------:R-:W-:Y:S02]  /*1920*/  UIADD3 UR5, UPT, UPT, UR6, 0x1, URZ ;  /* 0x0000000106057890 */ /* 0x000fe4000fffe0ff */
[----:B--2-4-:R-:W-:-:S12]  /*1930*/  UIADD3 UR6, UPT, UPT, -UR6, URZ, URZ ;  /* 0x000000ff06067290 */ /* 0x014fd8000fffe1ff */
.L_x_43:
[----:B------:R-:W-:Y:S01]  /*1940*/  UISETP.NE.AND UP0, UPT, UR37, URZ, UPT ;  /* 0x000000ff2500728c */ /* 0x000fe2000bf05270 */
[----:B------:R-:W1:Y:S08]  /*1950*/  S2UR UR37, SR_CgaCtaId ;  /* 0x00000000002579c3 */ /* 0x000e700000008800 */
[----:B------:R-:W-:Y:S05]  /*1960*/  BRA.U UP0, `(.L_x_24) ;  /* 0x0000000100347547 */ /* 0x000fea000b800000 */
[----:B------:R-:W2:Y:S01]  /*1970*/  S2R R2, SR_CgaCtaId ;  /* 0x0000000000027919 */ /* 0x000ea20000008800 */
[----:B------:R-:W-:-:S04]  /*1980*/  MOV R3, 0x400 ;  /* 0x0000040000037802 */ /* 0x000fc80000000f00 */
[----:B--2---:R-:W-:Y:S02]  /*1990*/  LEA R3, R2, R3, 0x18 ;  /* 0x0000000302037211 */ /* 0x004fe400078ec0ff */
[----:B------:R-:W-:-:S03]  /*19a0*/  SHF.L.U32 R2, R10, 0x1f, RZ ;  /* 0x0000001f0a027819 */ /* 0x000fc600000006ff */
[----:B------:R-:W-:-:S04]  /*19b0*/  IMAD R3, R12, 0x8, R3 ;  /* 0x000000080c037824 */ /* 0x000fc800078e0203 */
[----:B------:R-:W2:Y:S02]  /*19c0*/  SYNCS.PHASECHK.TRANS64.TRYWAIT P0, [R3+URZ+0x1d0], R2 ;  /* 0x0001d002030075a7 */ /* 0x000ea400080011ff */
[----:B--2---:R-:W-:Y:S05]  /*19d0*/  @!P0 BRA `(.L_x_25) ;  /* 0x0000006000588947 */ /* 0x004fea0003800000 */
.L_x_130:
[----:B------:R-:W-:Y:S01]  /*19e0*/  VIADD R12, R12, 0x1 ;  /* 0x000000010c0c7836 */ /* 0x000fe20000000000 */
[----:B------:R2:W-:Y:S04]  /*19f0*/  SYNCS.ARRIVE.TRANS64.A1T0 RZ, [R3+URZ+0x1c0], RZ ;  /* 0x0001c0ff03ff79a7 */ /* 0x0005e800081000ff */
[----:B------:R-:W-:-:S04]  /*1a00*/  ISETP.NE.AND P0, PT, R12, 0x2, PT ;  /* 0x000000020c00780c */ /* 0x000fc80003f05270 */
[----:B------:R-:W-:Y:S02]  /*1a10*/  SEL R12, R12, RZ, P0 ;  /* 0x000000ff0c0c7207 */ /* 0x000fe40000000000 */
[----:B--2---:R-:W-:-:S04]  /*1a20*/  SEL R3, RZ, 0x1, P0 ;  /* 0x00000001ff037807 */ /* 0x004fc80000000000 */
[----:B------:R-:W-:-:S07]  /*1a30*/  LOP3.LUT R10, R10, R3, RZ, 0x3c, !PT ;  /* 0x000000030a0a7212 */ /* 0x000fce00078e3cff */
.L_x_24:
[----:B------:R-:W-:Y:S01]  /*1a40*/  UMOV UR4, 0x400 ;  /* 0x0000040000047882 */ /* 0x000fe20000000000 */
[----:B------:R-:W-:Y:S01]  /*1a50*/  LEA.HI R3, R155, R155, RZ, 0x1 ;  /* 0x0000009b9b037211 */ /* 0x000fe200078f08ff */
[----:B-1----:R-:W-:Y:S01]  /*1a60*/  ULEA UR4, UR37, UR4, 0x18 ;  /* 0x0000000425047291 */ /* 0x002fe2000f8ec0ff */
[----:B------:R-:W-:Y:S01]  /*1a70*/  SHF.L.U32 R2, R15, 0x1f, RZ ;  /* 0x0000001f0f027819 */ /* 0x000fe200000006ff */
[----:B------:R-:W-:Y:S01]  /*1a80*/  UISETP.GE.U32.AND UP0, UPT, UR15, 0x7f, UPT ;  /* 0x0000007f0f00788c */ /* 0x000fe2000bf06070 */
[----:B------:R-:W-:Y:S01]  /*1a90*/  R2UR UR35, R16 ;  /* 0x00000000102372ca */ /* 0x000fe200000e0000 */
[----:B------:R-:W-:Y:S01]  /*1aa0*/  ULEA UR8, UR13, UR4, 0x3 ;  /* 0x000000040d087291 */ /* 0x000fe2000f8e18ff */
[----:B------:R-:W-:Y:S01]  /*1ab0*/  IMAD.SHL.U32 R3, R3, 0x80, RZ ;  /* 0x0000008003037824 */ /* 0x000fe200078e00ff */
[----:B------:R-:W-:Y:S01]  /*1ac0*/  R2UR UR11, R17 ;  /* 0x00000000110b72ca */ /* 0x000fe200000e0000 */
[----:B------:R-:W-:-:S03]  /*1ad0*/  UMOV UR23, URZ ;  /* 0x000000ff00177c82 */ /* 0x000fc60008000000 */
[----:B------:R-:W-:-:S03]  /*1ae0*/  LOP3.LUT R3, R3, 0xffffff00, RZ, 0xc0, !PT ;  /* 0xffffff0003037812 */ /* 0x000fc600078ec0ff */
[----:B------:R1:W2:Y:S01]  /*1af0*/  SYNCS.PHASECHK.TRANS64.TRYWAIT P0, [UR8+0xa0], R2 ;  /* 0x0000a002ff0075a7 */ /* 0x0002a20008001108 */
[----:B------:R-:W-:Y:S02]  /*1b00*/  R2UR UR9, R3 ;  /* 0x00000000030972ca */ /* 0x000fe400000e0000 */
[----:B------:R-:W-:-:S11]  /*1b10*/  R2UR UR8, R164 ;  /* 0x00000000a40872ca */ /* 0x000fd600000e0000 */
[----:B------:R-:W-:Y:S02]  /*1b20*/  ULOP3.LUT UR35, UR9, 0x80, UR35, 0xf8, !UPT ;  /* 0x0000008009237892 */ /* 0x000fe4000f8ef823 */
[----:B------:R-:W-:Y:S01]  /*1b30*/  ULEA UR11, UR8, UR11, 0x6 ;  /* 0x0000000b080b7291 */ /* 0x000fe2000f8e30ff */
[----:B------:R-:W-:Y:S11]  /*1b40*/  BRA.U !UP0, `(.L_x_26) ;  /* 0x0000000108c07547 */ /* 0x000ff6000b800000 */
[----:B------:R-:W-:Y:S01]  /*1b50*/  UMOV UR16, UR6 ;  /* 0x0000000600107c82 */ /* 0x000fe20008000000 */
[----:B------:R-:W-:Y:S01]  /*1b60*/  UMOV UR17, UR13 ;  /* 0x0000000d00117c82 */ /* 0x000fe20008000000 */
[----:B------:R-:W-:-:S05]  /*1b70*/  UMOV UR34, URZ ;  /* 0x000000ff00227c82 */ /* 0x000fca0008000000 */
.L_x_32:
[----:B------:R-:W-:Y:S01]  /*1b80*/  ULEA UR33, UR17, UR4, 0x3 ;  /* 0x0000000411217291 */ /* 0x000fe2000f8e18ff */
[----:B------:R-:W-:Y:S01]  /*1b90*/  @P5 MOV R3, 0x5000 ;  /* 0x0000500000035802 */ /* 0x000fe20000000f00 */
[----:B-12-4-:R-:W-:Y:S10]  /*1ba0*/  @P0 BRA `(.L_x_27) ;  /* 0x00000000000c0947 */ /* 0x016ff40003800000 */
[----:B------:R-:W-:-:S04]  /*1bb0*/  SHF.L.U32 R5, R15, 0x1f, RZ ;  /* 0x0000001f0f057819 */ /* 0x000fc800000006ff */
[----:B------:R-:W2:Y:S02]  /*1bc0*/  SYNCS.PHASECHK.TRANS64.TRYWAIT P0, [UR33+0xa0], R5 ;  /* 0x0000a005ff0075a7 */ /* 0x000ea40008001121 */
[----:B--2---:R-:W-:Y:S05]  /*1bd0*/  @!P0 BRA `(.L_x_28) ;  /* 0x0000005c00ec8947 */ /* 0x004fea0003800000 */
.L_x_27:
[----:B------:R2:W-:Y:S01]  /*1be0*/  @P5 SYNCS.ARRIVE.TRANS64 RZ, [UR33], R3 ;  /* 0x00000003ffff59a7 */ /* 0x0005e20008000021 */
[----:B------:R-:W-:Y:S02]  /*1bf0*/  ULOP3.LUT UR8, UR7, 0x2, URZ, 0xfc, !UPT ;  /* 0x0000000207087892 */ /* 0x000fe4000f8efcff */
[----:B------:R-:W-:Y:S02]  /*1c00*/  UIADD3 UR16, UPT, UPT, UR16, 0x1, URZ ;  /* 0x0000000110107890 */ /* 0x000fe4000fffe0ff */
[----:B------:R-:W-:Y:S02]  /*1c10*/  UISETP.NE.AND UP0, UPT, UR8, 0x2, UPT ;  /* 0x000000020800788c */ /* 0x000fe4000bf05270 */
[----:B------:R-:W-:-:S07]  /*1c20*/  UISETP.NE.AND UP2, UPT, UR16, 0x1, UPT ;  /* 0x000000011000788c */ /* 0x000fce000bf45270 */
[----:B------:R-:W-:Y:S05]  /*1c30*/  BRA.U UP0, `(.L_x_29) ;  /* 0x0000000100047547 */ /* 0x000fea000b800000 */
[----:B------:R-:W-:Y:S05]  /*1c40*/  BPT.TRAP 0x1 ;  /* 0x000000040000795c */ /* 0x000fea0000300000 */
.L_x_29:
[----:B------:R-:W-:Y:S04]  /*1c50*/  BSSY.RECONVERGENT B0, `(.L_x_30) ;  /* 0x0000003000007945 */ /* 0x000fe80003800200 */
[----:B------:R-:W-:Y:S05]  /*1c60*/  @!P4 BRA `(.L_x_31) ;  /* 0x000000000004c947 */ /* 0x000fea0003800000 */
[----:B------:R-:W-:Y:S05]  /*1c70*/  BPT.TRAP 0x1 ;  /* 0x000000040000795c */ /* 0x000fea0000300000 */
.L_x_31:
[----:B------:R-:W-:Y:S05]  /*1c80*/  BSYNC.RECONVERGENT B0 ;  /* 0x0000000000007941 */ /* 0x000fea0003800200 */
.L_x_30:
[----:B------:R-:W-:Y:S02]  /*1c90*/  UIADD3 UR13, UPT, UPT, UR17, 0x1, URZ ;  /* 0x00000001110d7890 */ /* 0x000fe4000fffe0ff */
[----:B------:R-:W-:Y:S02]  /*1ca0*/  ULEA UR32, UR17, UR4, 0xd ;  /* 0x0000000411207291 */ /* 0x000fe4000f8e68ff */
[----:B------:R-:W-:Y:S02]  /*1cb0*/  UISETP.NE.AND UP0, UPT, UR13, 0x14, UPT ;  /* 0x000000140d00788c */ /* 0x000fe4000bf05270 */
[----:B------:R-:W-:Y:S02]  /*1cc0*/  UIADD3 UR28, UP1, UPT, UR24, 0x80, URZ ;  /* 0x00000080181c7890 */ /* 0x000fe4000ff3e0ff */
[----:B------:R-:W-:Y:S02]  /*1cd0*/  USEL UR9, URZ, 0x1, UP0 ;  /* 0x00000001ff097887 */ /* 0x000fe40008000000 */
[----:B------:R-:W-:-:S02]  /*1ce0*/  USEL UR13, UR13, URZ, UP0 ;  /* 0x000000ff0d0d7287 */ /* 0x000fc40008000000 */
[----:B------:R-:W-:Y:S02]  /*1cf0*/  UIADD3 UR26, UP0, UPT, UR24, 0x180, URZ ;  /* 0x00000180181a7890 */ /* 0x000fe4000ff1e0ff */
[----:B------:R-:W-:Y:S01]  /*1d00*/  ULEA UR8, UR13, UR4, 0x3 ;  /* 0x000000040d087291 */ /* 0x000fe2000f8e18ff */
[----:B------:R-:W-:Y:S01]  /*1d10*/  LOP3.LUT R15, R15, UR9, RZ, 0x3c, !PT ;  /* 0x000000090f0f7c12 */ /* 0x000fe2000f8e3cff */
[----:B------:R-:W-:Y:S02]  /*1d20*/  ULOP3.LUT UR33, UR33, 0xfefffff8, URZ, 0xc0, !UPT ;  /* 0xfefffff821217892 */ /* 0x000fe4000f8ec0ff */
[----:B------:R-:W-:Y:S01]  /*1d30*/  UIADD3.X UR29, UPT, UPT, URZ, UR25, URZ, UP1, !UPT ;  /* 0x00000019ff1d7290 */ /* 0x000fe20008ffe4ff */
[----:B-1----:R-:W-:Y:S01]  /*1d40*/  SHF.L.U32 R2, R15, 0x1f, RZ ;  /* 0x0000001f0f027819 */ /* 0x002fe200000006ff */
[----:B------:R-:W-:Y:S02]  /*1d50*/  UIADD3 UR32, UPT, UPT, UR32, 0x4600, URZ ;  /* 0x0000460020207890 */ /* 0x000fe4000fffe0ff */
[----:B------:R-:W-:Y:S01]  /*1d60*/  UIADD3.X UR27, UPT, UPT, URZ, UR25, URZ, UP0, !UPT ;  /* 0x00000019ff1b7290 */ /* 0x000fe200087fe4ff */
[----:B------:R4:W1:Y:S01]  /*1d70*/  SYNCS.PHASECHK.TRANS64.TRYWAIT P0, [UR8+0xa0], R2 ;  /* 0x0000a002ff0075a7 */ /* 0x0008620008001108 */
[----:B------:R-:W-:Y:S01]  /*1d80*/  ULEA UR8, UR17, UR4, 0xb ;  /* 0x0000000411087291 */ /* 0x000fe2000f8e58ff */
[----:B------:R-:W-:Y:S01]  /*1d90*/  UMOV UR18, 0x0 ;  /* 0x0000000000127882 */ /* 0x000fe20000000000 */
[----:B------:R-:W-:-:S02]  /*1da0*/  UMOV UR19, 0x10000000 ;  /* 0x1000000000137882 */ /* 0x000fc40000000000 */
[----:B------:R-:W-:Y:S01]  /*1db0*/  UIADD3 UR8, UPT, UPT, UR8, 0x2c600, URZ ;  /* 0x0002c60008087890 */ /* 0x000fe2000fffe0ff */
[----:B------:R2:W-:Y:S01]  /*1dc0*/  UTMALDG.3D.2CTA [UR32], [UR28], desc[UR18] ;  /* 0x000012201c0075b4 */ /* 0x0005e20008211000 */
[----:B------:R-:W-:Y:S01]  /*1dd0*/  UMOV UR10, UR34 ;  /* 0x00000022000a7c82 */ /* 0x000fe20008000000 */
[----:B------:R-:W-:Y:S01]  /*1de0*/  UMOV UR12, UR36 ;  /* 0x00000024000c7c82 */ /* 0x000fe20008000000 */
[----:B------:R-:W-:Y:S01]  /*1df0*/  UMOV UR9, UR33 ;  /* 0x0000002100097c82 */ /* 0x000fe20008000000 */
[----:B------:R-:W-:Y:S01]  /*1e00*/  UMOV UR23, UR5 ;  /* 0x0000000500177c82 */ /* 0x000fe20008000000 */
[----:B------:R-:W-:-:S03]  /*1e10*/  UMOV UR17, UR13 ;  /* 0x0000000d00117c82 */ /* 0x000fc60008000000 */
[----:B------:R4:W-:Y:S01]  /*1e20*/  UTMALDG.3D.2CTA [UR8], [UR26], desc[UR18] ;  /* 0x000012081a0075b4 */ /* 0x0009e20008211000 */
[----:B--2---:R-:W-:Y:S01]  /*1e30*/  UIADD3 UR34, UPT, UPT, UR34, 0x40, URZ ;  /* 0x0000004022227890 */ /* 0x004fe2000fffe0ff */
[----:B------:R-:W-:Y:S11]  /*1e40*/  BRA.U UP2, `(.L_x_32) ;  /* 0xfffffffd024c7547 */ /* 0x000ff6000b83ffff */
.L_x_26:
[----:B----4-:R-:W-:Y:S01]  /*1e50*/  ULEA UR8, UR13, UR4, 0x3 ;  /* 0x000000040d087291 */ /* 0x010fe2000f8e18ff */
[----:B-1----:R-:W-:Y:S01]  /*1e60*/  SHF.L.U32 R2, R15, 0x1f, RZ ;  /* 0x0000001f0f027819 */ /* 0x002fe200000006ff */
[----:B------:R-:W-:Y:S01]  /*1e70*/  @!P1 SYNCS.ARRIVE.TRANS64.A1T0 RZ, [UR4+0x158], RZ ;  /* 0x000158ffffff99a7 */ /* 0x000fe20008100004 */
[----:B------:R-:W-:-:S06]  /*1e80*/  UISETP.GT.AND UP0, UPT, UR22, UR21, UPT ;  /* 0x000000151600728c */ /* 0x000fcc000bf04270 */
[----:B--2---:R1:W2:Y:S03]  /*1e90*/  SYNCS.PHASECHK.TRANS64.TRYWAIT P0, [UR8+0xa0], R2 ;  /* 0x0000a002ff0075a7 */ /* 0x0042a60008001108 */
[----:B------:R-:W-:Y:S05]  /*1ea0*/  BRA.U !UP0, `(.L_x_33) ;  /* 0x0000000108c07547 */ /* 0x000fea000b800000 */
[----:B------:R-:W-:Y:S01]  /*1eb0*/  UIADD3 UR26, UPT, UPT, UR14, UR23, URZ ;  /* 0x000000170e1a7290 */ /* 0x000fe2000fffe0ff */
[----:B------:R-:W-:-:S11]  /*1ec0*/  UMOV UR27, UR13 ;  /* 0x0000000d001b7c82 */ /* 0x000fd60008000000 */
.L_x_39:
[----:B------:R-:W-:Y:S01]  /*1ed0*/  ULEA UR17, UR27, UR4, 0x3 ;  /* 0x000000041b117291 */ /* 0x000fe2000f8e18ff */
[----:B--2---:R-:W-:Y:S01]  /*1ee0*/  @P5 MOV R3, 0x5000 ;  /* 0x0000500000035802 */ /* 0x004fe20000000f00 */
[----:B-12---:R-:W-:Y:S10]  /*1ef0*/  @P0 BRA `(.L_x_34) ;  /* 0x00000000000c0947 */ /* 0x006ff40003800000 */
[----:B------:R-:W-:-:S04]  /*1f00*/  SHF.L.U32 R5, R15, 0x1f, RZ ;  /* 0x0000001f0f057819 */ /* 0x000fc800000006ff */
[----:B------:R-:W2:Y:S02]  /*1f10*/  SYNCS.PHASECHK.TRANS64.TRYWAIT P0, [UR17+0xa0], R5 ;  /* 0x0000a005ff0075a7 */ /* 0x000ea40008001111 */
[----:B--2---:R-:W-:Y:S05]  /*1f20*/  @!P0 BRA `(.L_x_35) ;  /* 0x0000005c00308947 */ /* 0x004fea0003800000 */
.L_x_34:
[----:B------:R2:W-:Y:S01]  /*1f30*/  @P5 SYNCS.ARRIVE.TRANS64 RZ, [UR17], R3 ;  /* 0x00000003ffff59a7 */ /* 0x0005e20008000011 */
[----:B------:R-:W-:-:S04]  /*1f40*/  ULOP3.LUT UR8, UR7, 0x2, URZ, 0xfc, !UPT ;  /* 0x0000000207087892 */ /* 0x000fc8000f8efcff */
[----:B------:R-:W-:-:S09]  /*1f50*/  UISETP.NE.AND UP0, UPT, UR8, 0x2, UPT ;  /* 0x000000020800788c */ /* 0x000fd2000bf05270 */
[----:B------:R-:W-:Y:S05]  /*1f60*/  BRA.U UP0, `(.L_x_36) ;  /* 0x0000000100047547 */ /* 0x000fea000b800000 */
[----:B------:R-:W-:Y:S05]  /*1f70*/  BPT.TRAP 0x1 ;  /* 0x000000040000795c */ /* 0x000fea0000300000 */
.L_x_36:
[----:B------:R-:W-:Y:S04]  /*1f80*/  BSSY.RECONVERGENT B0, `(.L_x_37) ;  /* 0x0000003000007945 */ /* 0x000fe80003800200 */
[----:B------:R-:W-:Y:S05]  /*1f90*/  @!P4 BRA `(.L_x_38) ;  /* 0x000000000004c947 */ /* 0x000fea0003800000 */
[----:B------:R-:W-:Y:S05]  /*1fa0*/  BPT.TRAP 0x1 ;  /* 0x000000040000795c */ /* 0x000fea0000300000 */
.L_x_38:
[----:B------:R-:W-:Y:S05]  /*1fb0*/  BSYNC.RECONVERGENT B0 ;  /* 0x0000000000007941 */ /* 0x000fea0003800200 */
.L_x_37:
        /* <DEDUP_REMOVED lines=9> */
[----:B------:R-:W-:Y:S02]  /*2050*/  USHF.L.U32 UR18, UR23, 0x6, URZ ;  /* 0x0000000617127899 */ /* 0x000fe400080006ff */
[----:B------:R-:W-:Y:S01]  /*2060*/  ULOP3.LUT UR17, UR17, 0xfefffff8, URZ, 0xc0, !UPT ;  /* 0xfefffff811117892 */ /* 0x000fe2000f8ec0ff */
[----:B-1----:R-:W-:Y:S01]  /*2070*/  SHF.L.U32 R2, R15, 0x1f, RZ ;  /* 0x0000001f0f027819 */ /* 0x002fe200000006ff */
[----:B------:R-:W-:Y:S02]  /*2080*/  UIADD3 UR16, UPT, UPT, UR16, 0x4600, URZ ;  /* 0x0000460010107890 */ /* 0x000fe4000fffe0ff */
[----:B------:R-:W-:Y:S01]  /*2090*/  UIADD3.X UR33, UPT, UPT, URZ, UR25, URZ, UP1, !UPT ;  /* 0x00000019ff217290 */ /* 0x000fe20008ffe4ff */
[----:B------:R4:W1:Y:S01]  /*20a0*/  SYNCS.PHASECHK.TRANS64.TRYWAIT P0, [UR8+0xa0], R2 ;  /* 0x0000a002ff0075a7 */ /* 0x0008620008001108 */
[----:B------:R-:W-:-:S02]  /*20b0*/  ULEA UR8, UR27, UR4, 0xb ;  /* 0x000000041b087291 */ /* 0x000fc4000f8e58ff */
[----:B------:R-:W-:Y:S02]  /*20c0*/  UIADD3.X UR31, UPT, UPT, URZ, UR25, URZ, UP0, !UPT ;  /* 0x00000019ff1f7290 */ /* 0x000fe400087fe4ff */
[----:B------:R-:W-:Y:S01]  /*20d0*/  UIADD3 UR8, UPT, UPT, UR8, 0x2c600, URZ ;  /* 0x0002c60008087890 */ /* 0x000fe2000fffe0ff */
[----:B------:R-:W-:Y:S01]  /*20e0*/  UMOV UR28, 0x0 ;  /* 0x00000000001c7882 */ /* 0x000fe20000000000 */
[----:B------:R-:W-:Y:S01]  /*20f0*/  UMOV UR29, 0x10000000 ;  /* 0x10000000001d7882 */ /* 0x000fe20000000000 */
[----:B------:R-:W-:Y:S01]  /*2100*/  UMOV UR19, UR35 ;  /* 0x0000002300137c82 */ /* 0x000fe20008000000 */
[----:B------:R-:W-:Y:S01]  /*2110*/  UMOV UR20, UR36 ;  /* 0x0000002400147c82 */ /* 0x000fe20008000000 */
[----:B------:R-:W-:Y:S01]  /*2120*/  UMOV UR12, UR36 ;  /* 0x00000024000c7c82 */ /* 0x000fe20008000000 */
[----:B------:R-:W-:Y:S01]  /*2130*/  UMOV UR9, UR17 ;  /* 0x0000001100097c82 */ /* 0x000fe20008000000 */
[----:B------:R-:W-:Y:S01]  /*2140*/  UMOV UR10, UR18 ;  /* 0x00000012000a7c82 */ /* 0x000fe20008000000 */
[----:B------:R4:W-:Y:S01]  /*2150*/  UTMALDG.3D.2CTA [UR16], [UR32], desc[UR28] ;  /* 0x00001c10200075b4 */ /* 0x0009e20008211000 */
[----:B------:R-:W-:Y:S01]  /*2160*/  UIADD3 UR23, UPT, UPT, UR23, 0x1, URZ ;  /* 0x0000000117177890 */ /* 0x000fe2000fffe0ff */
[----:B------:R-:W-:-:S03]  /*2170*/  UMOV UR27, UR13 ;  /* 0x0000000d001b7c82 */ /* 0x000fc60008000000 */
[----:B------:R-:W-:Y:S01]  /*2180*/  UISETP.NE.AND UP0, UPT, UR23, UR26, UPT ;  /* 0x0000001a1700728c */ /* 0x000fe2000bf05270 */
[----:B------:R4:W-:Y:S08]  /*2190*/  UTMALDG.3D.2CTA [UR8], [UR30], desc[UR28] ;  /* 0x00001c081e0075b4 */ /* 0x0009f00008211000 */
[----:B----4-:R-:W-:Y:S05]  /*21a0*/  BRA.U UP0, `(.L_x_39) ;  /* 0xfffffffd00487547 */ /* 0x010fea000b83ffff */
.L_x_33:
[C---:B-1----:R-:W-:Y:S01]  /*21b0*/  LEA R2, R14.reuse, UR4, 0x3 ;  /* 0x000000040e027c11 */ /* 0x042fe2000f8e18ff */
[----:B------:R-:W-:Y:S01]  /*21c0*/  NOP ;  /* 0x0000000000007918 */ /* 0x000fe20000000000 */
[----:B--2---:R-:W-:Y:S02]  /*21d0*/  SHF.L.U32 R3, R13, 0x1f, RZ ;  /* 0x0000001f0d037819 */ /* 0x004fe400000006ff */
[----:B------:R-:W-:Y:S02]  /*21e0*/  LEA R4, R14, UR4, 0x4 ;  /* 0x000000040e047c11 */ /* 0x000fe4000f8e20ff */
[----:B------:R-:W1:Y:S02]  /*21f0*/  SYNCS.PHASECHK.TRANS64.TRYWAIT P0, [R2+URZ+0x160], R3 ;  /* 0x00016003020075a7 */ /* 0x000e6400080011ff */
[----:B-1----:R-:W-:Y:S05]  /*2200*/  @!P0 BRA `(.L_x_40) ;  /* 0x0000005800908947 */ /* 0x002fea0003800000 */
.L_x_133:
[----:B------:R-:W2:Y:S01]  /*2210*/  LDS.128 R4, [R4+0x1f0] ;  /* 0x0001f00004047984 */ /* 0x000ea20000000c00 */
[----:B------:R-:W-:Y:S01]  /*2220*/  ISETP.GE.AND P0, PT, R72, 0x1, PT ;  /* 0x000000014800780c */ /* 0x000fe20003f06270 */
[----:B-1----:R-:W-:Y:S01]  /*2230*/  VIADD R2, R2, 0x170 ;  /* 0x0000017002027836 */ /* 0x002fe20000000000 */
[----:B------:R-:W-:Y:S01]  /*2240*/  @!PT LDS RZ, [RZ] ;  /* 0x00000000fffff984 */ /* 0x000fe20000000800 */
[----:B------:R-:W-:Y:S01]  /*2250*/  @!PT LDS RZ, [RZ] ;  /* 0x00000000fffff984 */ /* 0x000fe20000000800 */
[----:B------:R-:W-:Y:S01]  /*2260*/  @!PT LDS RZ, [RZ] ;  /* 0x00000000fffff984 */ /* 0x000fe20000000800 */
[----:B------:R-:W-:Y:S01]  /*2270*/  @!PT LDS RZ, [RZ] ;  /* 0x00000000fffff984 */ /* 0x000fe20000000800 */
[----:B------:R1:W-:Y:S06]  /*2280*/  MEMBAR.ALL.CTA ;  /* 0x0000000000007992 */ /* 0x0003ec0000008000 */
[----:B-1----:R-:W1:Y:S01]  /*2290*/  FENCE.VIEW.ASYNC.S ;  /* 0x00000000000073c6 */ /* 0x002e620000000000 */
[----:B------:R-:W-:-:S04]  /*22a0*/  PRMT R2, RZ, 0x654, R2 ;  /* 0x00000654ff027816 */ /* 0x000fc80000000002 */
[----:B-1----:R1:W-:Y:S01]  /*22b0*/  SYNCS.ARRIVE.TRANS64.RED.A1T0 RZ, [R2+URZ], RZ ;  /* 0x000000ff02ff79a7 */ /* 0x0023e200081004ff */
[----:B--2---:R-:W-:-:S13]  /*22c0*/  LOP3.LUT P2, RZ, R6, 0x1, RZ, 0xc0, !PT ;  /* 0x0000000106ff7812 */ /* 0x004fda000784c0ff */
[----:B------:R-:W-:Y:S01]  /*22d0*/  @P2 SHF.R.U32.HI R3, RZ, 0x10, R5 ;  /* 0x00000010ff032819 */ /* 0x000fe20000011605 */
[----:B------:R-:W-:Y:S01]  /*22e0*/  VOTEU.ANY UP0, P2 ;  /* 0x0000000000ff7886 */ /* 0x000fe20001000100 */
[----:B------:R-:W-:Y:S02]  /*22f0*/  @P2 MOV R11, R4 ;  /* 0x00000004000b2202 */ /* 0x000fe40000000f00 */
[----:B------:R-:W-:Y:S02]  /*2300*/  @P2 R2UR.BROADCAST UR8, R3 ;  /* 0x00000000030822ca */ /* 0x000fe400008e0000 */
[----:B------:R-:W-:-:S11]  /*2310*/  @P2 LOP3.LUT R8, R5, 0xffff, RZ, 0xc0, !PT ;  /* 0x0000ffff05082812 */ /* 0x000fd600078ec0ff */
[----:B------:R-:W-:Y:S01]  /*2320*/  @UP0 UMOV UR36, UR8 ;  /* 0x0000000800240c82 */ /* 0x000fe20008000000 */
[----:B-1----:R-:W-:Y:S05]  /*2330*/  @!P0 BRA `(.L_x_41) ;  /* 0x0000000000b88947 */ /* 0x002fea0003800000 */
[----:B------:R-:W3:Y:S01]  /*2340*/  LDC.64 R4, c[0x0][0xb18] ;  /* 0x0002c600ff047b82 */ /* 0x000ee20000000a00 */
[----:B------:R-:W-:-:S07]  /*2350*/  ISETP.NE.AND P3, PT, R72, 0x1, PT ;  /* 0x000000014800780c */ /* 0x000fce0003f65270 */
[----:B------:R-:W1:Y:S08]  /*2360*/  LDC.64 R6, c[0x0][0xb10] ;  /* 0x0002c400ff067b82 */ /* 0x000e700000000a00 */
[----:B------:R-:W2:Y:S08]  /*2370*/  LDC R18, c[0x0][0xb20] ;  /* 0x0002c800ff127b82 */ /* 0x000eb00000000800 */
[----:B------:R-:W4:Y:S01]  /*2380*/  LDC R20, c[0x0][0xb0c] ;  /* 0x0002c300ff147b82 */ /* 0x000f220000000800 */
[----:B---3--:R-:W-:Y:S01]  /*2390*/  IMAD.HI.U32 R19, R0, R5, RZ ;  /* 0x0000000500137227 */ /* 0x008fe200078e00ff */
[----:B------:R-:W-:-:S03]  /*23a0*/  ISETP.NE.AND P0, PT, R4, 0x1, PT ;  /* 0x000000010400780c */ /* 0x000fc60003f05270 */
[----:B------:R-:W-:-:S03]  /*23b0*/  IMAD.HI.U32 R5, R8, R5, RZ ;  /* 0x0000000508057227 */ /* 0x000fc600078e00ff */
[----:B------:R-:W3:Y:S01]  /*23c0*/  LDC.64 R2, c[0x0][0xb28] ;  /* 0x0002ca00ff027b82 */ /* 0x000ee20000000a00 */
[----:B-1----:R-:W-:-:S04]  /*23d0*/  IMAD.HI.U32 R22, R9, R6, RZ ;  /* 0x0000000609167227 */ /* 0x002fc800078e00ff */
[----:B------:R-:W-:Y:S01]  /*23e0*/  IMAD.HI.U32 R24, R11, R6, RZ ;  /* 0x000000060b187227 */ /* 0x000fe200078e00ff */
[----:B------:R-:W-:Y:S02]  /*23f0*/  SHF.R.U32.HI R22, RZ, R7, R22 ;  /* 0x00000007ff167219 */ /* 0x000fe40000011616 */
[-C--:B--2---:R-:W-:Y:S02]  /*2400*/  SHF.R.U32.HI R19, RZ, R18.reuse, R19 ;  /* 0x00000012ff137219 */ /* 0x084fe40000011613 */
[----:B------:R-:W-:Y:S02]  /*2410*/  SHF.R.U32.HI R5, RZ, R18, R5 ;  /* 0x00000012ff057219 */ /* 0x000fe40000011605 */
[----:B------:R-:W-:Y:S02]  /*2420*/  SEL R19, R0, R19, !P0 ;  /* 0x0000001300137207 */ /* 0x000fe40004000000 */
[----:B------:R-:W-:Y:S02]  /*2430*/  SHF.R.U32.HI R24, RZ, R7, R24 ;  /* 0x00000007ff187219 */ /* 0x000fe40000011618 */
[----:B----4-:R-:W-:-:S02]  /*2440*/  ISETP.NE.AND P1, PT, R20, 0x1, PT ;  /* 0x000000011400780c */ /* 0x010fc40003f25270 */
[----:B------:R-:W-:Y:S02]  /*2450*/  SEL R5, R8, R5, !P0 ;  /* 0x0000000508057207 */ /* 0x000fe40004000000 */
[----:B------:R-:W-:Y:S02]  /*2460*/  SEL R21, R9, R22, !P1 ;  /* 0x0000001609157207 */ /* 0x000fe40004800000 */
[----:B------:R-:W-:Y:S01]  /*2470*/  SEL R7, R11, R24, !P1 ;  /* 0x000000180b077207 */ /* 0x000fe20004800000 */
[----:B---3--:R-:W-:-:S04]  /*2480*/  IMAD.HI.U32 R22, R19, R2, RZ ;  /* 0x0000000213167227 */ /* 0x008fc800078e00ff */
[----:B------:R-:W-:Y:S01]  /*2490*/  IMAD.HI.U32 R6, R21, R2, RZ ;  /* 0x0000000215067227 */ /* 0x000fe200078e00ff */
[----:B------:R-:W-:-:S04]  /*24a0*/  @P3 SHF.R.U32.HI R19, RZ, R3, R22 ;  /* 0x00000003ff133219 */ /* 0x000fc80000011616 */
[----:B------:R-:W-:Y:S01]  /*24b0*/  @P3 SHF.R.U32.HI R21, RZ, R3, R6 ;  /* 0x00000003ff153219 */ /* 0x000fe20000011606 */
[----:B------:R-:W-:-:S04]  /*24c0*/  IMAD R19, R72, R19, RZ ;  /* 0x0000001348137224 */ /* 0x000fc800078e02ff */
[----:B------:R-:W-:Y:S01]  /*24d0*/  IMAD R6, R72, R21, RZ ;  /* 0x0000001548067224 */ /* 0x000fe200078e02ff */
[C---:B------:R-:W-:Y:S02]  /*24e0*/  ISETP.GE.AND P0, PT, R5.reuse, R19, PT ;  /* 0x000000130500720c */ /* 0x040fe40003f06270 */
[----:B------:R-:W-:Y:S02]  /*24f0*/  IADD3 R19, PT, PT, -R5, RZ, RZ ;  /* 0x000000ff05137210 */ /* 0x000fe40007ffe1ff */
[----:B------:R-:W-:Y:S01]  /*2500*/  ISETP.GE.OR P0, PT, R7, R6, P0 ;  /* 0x000000060700720c */ /* 0x000fe20000706670 */
[----:B------:R-:W-:-:S04]  /*2510*/  IMAD.HI.U32 R6, R5, R2, RZ ;  /* 0x0000000205067227 */ /* 0x000fc800078e00ff */
[----:B------:R-:W-:Y:S01]  /*2520*/  IMAD R8, R4, R19, R8 ;  /* 0x0000001304087224 */ /* 0x000fe200078e0208 */
[----:B------:R-:W-:-:S04]  /*2530*/  SHF.R.U32.HI R6, RZ, R3, R6 ;  /* 0x00000003ff067219 */ /* 0x000fc80000011606 */
[----:B------:R-:W-:-:S03]  /*2540*/  SEL R6, R5, R6, !P3 ;  /* 0x0000000605067207 */ /* 0x000fc60005800000 */
[----:B------:R-:W-:-:S04]  /*2550*/  @!P0 IMAD.HI.U32 R18, R7, R2, RZ ;  /* 0x0000000207128227 */ /* 0x000fc800078e00ff */
[----:B------:R-:W-:Y:S01]  /*2560*/  IMAD.MOV R2, RZ, RZ, -R6 ;  /* 0x000000ffff027224 */ /* 0x000fe200078e0a06 */
[----:B------:R-:W-:-:S03]  /*2570*/  @!P0 SHF.R.U32.HI R18, RZ, R3, R18 ;  /* 0x00000003ff128219 */ /* 0x000fc60000011612 */
[----:B------:R-:W-:Y:S01]  /*2580*/  IMAD R2, R72, R2, R5 ;  /* 0x0000000248027224 */ /* 0x000fe200078e0205 */
        /* <DEDUP_REMOVED lines=9> */
.L_x_41:
[----:B------:R-:W1:Y:S02]  /*2620*/  LDCU UR8, c[0x0][0xb30] ;  /* 0x00016600ff0877ac */ /* 0x000e640008000800 */
[----:B-1----:R-:W-:-:S09]  /*2630*/  UISETP.NE.AND UP0, UPT, UR8, 0x1, UPT ;  /* 0x000000010800788c */ /* 0x002fd2000bf05270 */
[----:B------:R-:W-:Y:S05]  /*2640*/  BRA.U UP0, `(.L_x_42) ;  /* 0x0000000100407547 */ /* 0x000fea000b800000 */
[----:B------:R-:W1:Y:S08]  /*2650*/  LDC.64 R4, c[0x0][0xb10] ;  /* 0x0002c400ff047b82 */ /* 0x000e700000000a00 */
[----:B------:R-:W2:Y:S08]  /*2660*/  LDC.64 R2, c[0x0][0xb18] ;  /* 0x0002c600ff027b82 */ /* 0x000eb00000000a00 */
[----:B------:R-:W4:Y:S08]  /*2670*/  LDC R6, c[0x0][0xb20] ;  /* 0x0002c800ff067b82 */ /* 0x000f300000000800 */
[----:B------:R-:W3:Y:S01]  /*2680*/  LDC R18, c[0x0][0xb0c] ;  /* 0x0002c300ff127b82 */ /* 0x000ee20000000800 */
[----:B-1----:R-:W-:-:S05]  /*2690*/  IMAD.HI.U32 R4, R11, R4, RZ ;  /* 0x000000040b047227 */ /* 0x002fca00078e00ff */
[----:B------:R-:W-:Y:S01]  /*26a0*/  SHF.R.U32.HI R4, RZ, R5, R4 ;  /* 0x00000005ff047219 */ /* 0x000fe20000011604 */
[----:B--2---:R-:W-:Y:S01]  /*26b0*/  IMAD.HI.U32 R3, R8, R3, RZ ;  /* 0x0000000308037227 */ /* 0x004fe200078e00ff */
[----:B------:R-:W-:-:S04]  /*26c0*/  ISETP.NE.AND P0, PT, R2, 0x1, PT ;  /* 0x000000010200780c */ /* 0x000fc80003f05270 */
[----:B----4-:R-:W-:-:S04]  /*26d0*/  SHF.R.U32.HI R3, RZ, R6, R3 ;  /* 0x00000006ff037219 */ /* 0x010fc80000011603 */
[----:B------:R-:W-:Y:S02]  /*26e0*/  SEL R3, R8, R3, !P0 ;  /* 0x0000000308037207 */ /* 0x000fe40004000000 */
[----:B---3--:R-:W-:-:S04]  /*26f0*/  ISETP.NE.AND P1, PT, R18, 0x1, PT ;  /* 0x000000011200780c */ /* 0x008fc80003f25270 */
[----:B------:R-:W-:-:S05]  /*2700*/  SEL R4, R11, R4, !P1 ;  /* 0x000000040b047207 */ /* 0x000fca0004800000 */
[----:B------:R-:W-:Y:S02]  /*2710*/  IMAD.IADD R5, R3, 0x1, -R4 ;  /* 0x0000000103057824 */ /* 0x000fe400078e0a04 */
[----:B------:R-:W-:Y:S02]  /*2720*/  IMAD.IADD R3, R4, 0x1, -R3 ;  /* 0x0000000104037824 */ /* 0x000fe400078e0a03 */
[----:B------:R-:W-:Y:S02]  /*2730*/  IMAD R11, R5, R18, R11 ;  /* 0x00000012050b7224 */ /* 0x000fe400078e020b */
[----:B------:R-:W-:-:S07]  /*2740*/  IMAD R8, R3, R2, R8 ;  /* 0x0000000203087224 */ /* 0x000fce00078e0208 */
.L_x_42:
[----:B------:R-:W-:Y:S01]  /*2750*/  VIADD R14, R14, 0x1 ;  /* 0x000000010e0e7836 */ /* 0x000fe20000000000 */
[----:B------:R-:W-:Y:S01]  /*2760*/  PLOP3.LUT P1, PT, PT, PT, PT, 0x80, 0x8 ;  /* 0x000000000008781c */ /* 0x000fe20003f2f070 */
[----:B------:R-:W-:Y:S02]  /*2770*/  IMAD.IADD R155, R11, 0x1, R154 ;  /* 0x000000010b9b7824 */ /* 0x000fe400078e029a */
[----:B------:R-:W-:Y:S01]  /*2780*/  IMAD.IADD R164, R8, 0x1, R143 ;  /* 0x0000000108a47824 */ /* 0x000fe200078e028f */
[----:B------:R-:W-:-:S04]  /*2790*/  ISETP.NE.AND P0, PT, R14, 0x2, PT ;  /* 0x000000020e00780c */ /* 0x000fc80003f05270 */
[----:B------:R-:W-:Y:S02]  /*27a0*/  SEL R2, RZ, 0x1, P0 ;  /* 0x00000001ff027807 */ /* 0x000fe40000000000 */
[----:B------:R-:W-:Y:S02]  /*27b0*/  SEL R14, R14, RZ, P0 ;  /* 0x000000ff0e0e7207 */ /* 0x000fe40000000000 */
[----:B------:R-:W-:Y:S01]  /*27c0*/  LOP3.LUT R13, R13, R2, RZ, 0x3c, !PT ;  /* 0x000000020d0d7212 */ /* 0x000fe200078e3cff */
[----:B------:R-:W-:Y:S06]  /*27d0*/  @P2 BRA `(.L_x_43) ;  /* 0xfffffff000582947 */ /* 0x000fec000383ffff */
[----:B------:R-:W-:Y:S01]  /*27e0*/  UIADD3 UR4, UPT, UPT, UR4, 0xa0, URZ ;  /* 0x000000a004047890 */ /* 0x000fe2000fffe0ff */
[----:B------:R-:W-:-:S03]  /*27f0*/  SHF.L.U32 R3, R15, 0x1f, RZ ;  /* 0x0000001f0f037819 */ /* 0x000fc600000006ff */
[----:B------:R-:W-:-:S09]  /*2800*/  ULEA UR5, UR13, UR4, 0x3 ;  /* 0x000000040d057291 */ /* 0x000fd2000f8e18ff */
[----:B------:R-:W1:Y:S02]  /*2810*/  SYNCS.PHASECHK.TRANS64.TRYWAIT P0, [UR5], R3 ;  /* 0x00000003ff0075a7 */ /* 0x000e640008001105 */
[----:B-1----:R-:W-:Y:S05]  /*2820*/  @!P0 BRA `(.L_x_44) ;  /* 0x00000054001c8947 */ /* 0x002fea0003800000 */
.L_x_135:
[----:B------:R-:W-:-:S04]  /*2830*/  UIADD3 UR6, UPT, UPT, UR13, 0x1, URZ ;  /* 0x000000010d067890 */ /* 0x000fc8000fffe0ff */
[----:B------:R-:W-:-:S04]  /*2840*/  UISETP.NE.AND UP0, UPT, UR6, 0x14, UPT ;  /* 0x000000140600788c */ /* 0x000fc8000bf05270 */
[----:B------:R-:W-:Y:S02]  /*2850*/  USEL UR7, URZ, 0x1, UP0 ;  /* 0x00000001ff077887 */ /* 0x000fe40008000000 */
[----:B------:R-:W-:-:S04]  /*2860*/  USEL UR6, UR6, URZ, UP0 ;  /* 0x000000ff06067287 */ /* 0x000fc80008000000 */
[----:B------:R-:W-:Y:S01]  /*2870*/  ULEA UR5, UR6, UR4, 0x3 ;  /* 0x0000000406057291 */ /* 0x000fe2000f8e18ff */
[----:B------:R-:W-:-:S04]  /*2880*/  LOP3.LUT R2, R15, UR7, RZ, 0x3c, !PT ;  /* 0x000000070f027c12 */ /* 0x000fc8000f8e3cff */
[----:B-1----:R-:W-:-:S04]  /*2890*/  SHF.L.U32 R3, R2, 0x1f, RZ ;  /* 0x0000001f02037819 */ /* 0x002fc800000006ff */
[----:B------:R-:W1:Y:S02]  /*28a0*/  SYNCS.PHASECHK.TRANS64.TRYWAIT P0, [UR5], R3 ;  /* 0x00000003ff0075a7 */ /* 0x000e640008001105 */
[----:B-1----:R-:W-:Y:S05]  /*28b0*/  @!P0 BRA `(.L_x_45) ;  /* 0x0000005400108947 */ /* 0x002fea0003800000 */
.L_x_137:
        /* <DEDUP_REMOVED lines=9> */
.L_x_139:
        /* <DEDUP_REMOVED lines=9> */
.L_x_141:
        /* <DEDUP_REMOVED lines=9> */
.L_x_143:
        /* <DEDUP_REMOVED lines=9> */
.L_x_145:
        /* <DEDUP_REMOVED lines=9> */
.L_x_147:
        /* <DEDUP_REMOVED lines=9> */
.L_x_149:
        /* <DEDUP_REMOVED lines=9> */
.L_x_151:
        /* <DEDUP_REMOVED lines=9> */
.L_x_153:
        /* <DEDUP_REMOVED lines=9> */
.L_x_155:
        /* <DEDUP_REMOVED lines=9> */
.L_x_157:
        /* <DEDUP_REMOVED lines=9> */
.L_x_159:
        /* <DEDUP_REMOVED lines=9> */
.L_x_161:
        /* <DEDUP_REMOVED lines=9> */
.L_x_163:
        /* <DEDUP_REMOVED lines=9> */
.L_x_165:
        /* <DEDUP_REMOVED lines=9> */
.L_x_167:
        /* <DEDUP_REMOVED lines=9> */
.L_x_169:
        /* <DEDUP_REMOVED lines=9> */
.L_x_171:
[----:B------:R-:W-:-:S04]  /*3250*/  UIADD3 UR6, UPT, UPT, UR6, 0x1, URZ ;  /* 0x0000000106067890 */ /* 0x000fc8000fffe0ff */
[----:B------:R-:W-:-:S04]  /*3260*/  UISETP.NE.AND UP0, UPT, UR6, 0x14, UPT ;  /* 0x000000140600788c */ /* 0x000fc8000bf05270 */
[----:B------:R-:W-:Y:S02]  /*3270*/  USEL UR5, URZ, 0x1, UP0 ;  /* 0x00000001ff057887 */ /* 0x000fe40008000000 */
[----:B------:R-:W-:-:S04]  /*3280*/  USEL UR6, UR6, URZ, UP0 ;  /* 0x000000ff06067287 */ /* 0x000fc80008000000 */
[----:B------:R-:W-:Y:S01]  /*3290*/  ULEA UR6, UR6, UR4, 0x3 ;  /* 0x0000000406067291 */ /* 0x000fe2000f8e18ff */
[----:B-1----:R-:W-:-:S04]  /*32a0*/  LOP3.LUT R3, R2, UR5, RZ, 0x3c, !PT ;  /* 0x0000000502037c12 */ /* 0x002fc8000f8e3cff */
[----:B------:R-:W-:Y:S01]  /*32b0*/  SHF.L.U32 R3, R3, 0x1f, RZ ;  /* 0x0000001f03037819 */ /* 0x000fe200000006ff */
[----:B---3--:R-:W-:-:S07]  /*32c0*/  IMAD.U32 R0, RZ, RZ, UR6 ;  /* 0x00000006ff007e24 */ /* 0x008fce000f8e00ff */
.L_x_63:
[----:B-1----:R1:W2:Y:S02]  /*32d0*/  SYNCS.PHASECHK.TRANS64.TRYWAIT P0, [R0+URZ], R3 ;  /* 0x00000003000075a7 */ /* 0x0022a400080011ff */
[----:B--2---:R-:W-:Y:S05]  /*32e0*/  @!P0 NANOSLEEP.SYNCS 0x989680 ;  /* 0x009896800000895d */ /* 0x004fea0003900000 */
[----:B------:R-:W2:Y:S02]  /*32f0*/  @!P0 SYNCS.PHASECHK.TRANS64 P0, [R0+URZ], R3 ;  /* 0x00000003000085a7 */ /* 0x000ea400080010ff */
[----:B--2---:R-:W-:Y:S05]  /*3300*/  @P0 EXIT ;  /* 0x000000000000094d */ /* 0x004fea0003800000 */
[----:B------:R-:W-:Y:S05]  /*3310*/  BRA `(.L_x_63) ;  /* 0xfffffffc00ec7947 */ /* 0x000fea000383ffff */
.L_x_23:
[----:B------:R-:W-:-:S04]  /*3320*/  UISETP.NE.AND UP1, UPT, UR37, URZ, UPT ;  /* 0x000000ff2500728c */ /* 0x000fc8000bf25270 */
[----:B------:R-:W-:-:S09]  /*3330*/  UISETP.NE.OR UP1, UPT, UR10, 0x1, UP1 ;  /* 0x000000010a00788c */ /* 0x000fd20008f25670 */
[----:B------:R-:W-:Y:S05]  /*3340*/  BRA.U UP1, `(.L_x_64) ;  /* 0x00000005014c7547 */ /* 0x000fea000b800000 */
[----:B------:R-:W-:Y:S01]  /*3350*/  HFMA2 R11, -RZ, RZ, 0, 0 ;  /* 0x00000000ff0b7431 */ /* 0x000fe200000001ff */
[----:B------:R-:W-:Y:S01]  /*3360*/  ISETP.GE.U32.AND P2, PT, R10, 0x2, PT ;  /* 0x000000020a00780c */ /* 0x000fe20003f46070 */
[----:B------:R-:W-:Y:S01]  /*3370*/  IMAD.MOV.U32 R12, RZ, RZ, 0x1 ;  /* 0x00000001ff0c7424 */ /* 0x000fe200078e00ff */
[----:B------:R-:W-:Y:S01]  /*3380*/  CS2R R8, SRZ ;  /* 0x0000000000087805 */ /* 0x000fe2000001ff00 */
[----:B------:R-:W-:Y:S01]  /*3390*/  IMAD.MOV.U32 R3, RZ, RZ, RZ ;  /* 0x000000ffff037224 */ /* 0x000fe200078e00ff */
[----:B------:R-:W-:Y:S01]  /*33a0*/  UMOV UR4, 0x400 ;  /* 0x0000040000047882 */ /* 0x000fe20000000000 */
[----:B------:R-:W-:Y:S01]  /*33b0*/  UMOV UR6, URZ ;  /* 0x000000ff00067c82 */ /* 0x000fe20008000000 */
[----:B------:R-:W-:-:S12]  /*33c0*/  ULEA UR37, UR37, UR4, 0x18 ;  /* 0x0000000425257291 */ /* 0x000fd8000f8ec0ff */
.L_x_68:
[----:B------:R-:W-:Y:S02]  /*33d0*/  LEA R0, R3, UR37, 0x3 ;  /* 0x0000002503007c11 */ /* 0x000fe4000f8e18ff */
[----:B------:R-:W-:-:S03]  /*33e0*/  SHF.L.U32 R5, R8, 0x1f, RZ ;  /* 0x0000001f08057819 */ /* 0x000fc600000006ff */
[----:B------:R-:W-:Y:S01]  /*33f0*/  VIADD R4, R0, 0x1d0 ;  /* 0x000001d000047836 */ /* 0x000fe20000000000 */
[----:B------:R-:W1:Y:S02]  /*3400*/  SYNCS.PHASECHK.TRANS64.TRYWAIT P0, [R0+URZ+0x1c0], R5 ;  /* 0x0001c005000075a7 */ /* 0x000e6400080011ff */
[----:B-1----:R-:W-:Y:S05]  /*3410*/  @!P0 BRA `(.L_x_65) ;  /* 0x0000004c00e88947 */ /* 0x002fea0003800000 */
.L_x_172:
[----:B------:R-:W-:Y:S01]  /*3420*/  ULEA UR5, UR6, UR37, 0x3 ;  /* 0x0000002506057291 */ /* 0x000fe2000f8e18ff */
[----:B------:R-:W-:Y:S01]  /*3430*/  PRMT R4, RZ, 0x654, R4 ;  /* 0x00000654ff047816 */ /* 0x000fe20000000004 */
[----:B-1----:R-:W-:Y:S01]  /*3440*/  @!P2 IMAD.MOV.U32 R5, RZ, RZ, 0x10 ;  /* 0x00000010ff05a424 */ /* 0x002fe200078e00ff */
[----:B------:R-:W-:Y:S01]  /*3450*/  SHF.L.U32 R7, R12, 0x1f, RZ ;  /* 0x0000001f0c077819 */ /* 0x000fe200000006ff */
[----:B------:R-:W-:Y:S01]  /*3460*/  UIADD3 UR4, UPT, UPT, UR5, 0x160, URZ ;  /* 0x0000016005047890 */ /* 0x000fe2000fffe0ff */
[----:B------:R1:W-:Y:S05]  /*3470*/  SYNCS.ARRIVE.TRANS64.RED.A1T0 RZ, [R4+URZ], RZ ;  /* 0x000000ff04ff79a7 */ /* 0x0003ea00081004ff */
[----:B------:R-:W-:Y:S01]  /*3480*/  IMAD.U32 R13, RZ, RZ, UR4 ;  /* 0x00000004ff0d7e24 */ /* 0x000fe2000f8e00ff */
[----:B------:R-:W2:Y:S04]  /*3490*/  SYNCS.PHASECHK.TRANS64.TRYWAIT P0, [UR5+0x170], R7 ;  /* 0x00017007ff0075a7 */ /* 0x000ea80008001105 */
[----:B------:R-:W-:Y:S01]  /*34a0*/  PRMT R13, R10, 0x654, R13 ;  /* 0x000006540a0d7816 */ /* 0x000fe2000000000d */
[----:B-12---:R-:W-:Y:S06]  /*34b0*/  @!P0 BRA `(.L_x_66) ;  /* 0x0000004c00d48947 */ /* 0x006fec0003800000 */
.L_x_174:
[----:B------:R-:W-:Y:S01]  /*34c0*/  ULEA UR4, UR6, UR37, 0x4 ;  /* 0x0000002506047291 */ /* 0x000fe2000f8e20ff */
[----:B------:R-:W-:Y:S01]  /*34d0*/  SEL R2, R13, R2, !P2 ;  /* 0x000000020d027207 */ /* 0x000fe20005000000 */
[----:B------:R-:W-:Y:S01]  /*34e0*/  UIADD3 UR5, UPT, UPT, UR5, 0x160, URZ ;  /* 0x0000016005057890 */ /* 0x000fe2000fffe0ff */
[----:B-1----:R-:W-:Y:S01]  /*34f0*/  LEA R0, R11, UR37, 0x3 ;  /* 0x000000250b007c11 */ /* 0x002fe2000f8e18ff */
[----:B------:R-:W-:Y:S01]  /*3500*/  UIADD3 UR4, UPT, UPT, UR4, 0x1f0, URZ ;  /* 0x000001f004047890 */ /* 0x000fe2000fffe0ff */
[----:B------:R1:W-:Y:S01]  /*3510*/  @!P2 SYNCS.ARRIVE.TRANS64.RED RZ, [R2+URZ], R5 ;  /* 0x0000000502ffa9a7 */ /* 0x0003e200080004ff */
[----:B------:R-:W-:Y:S01]  /*3520*/  UIADD3 UR6, UPT, UPT, UR6, 0x1, URZ ;  /* 0x0000000106067890 */ /* 0x000fe2000fffe0ff */
[----:B------:R-:W-:-:S03]  /*3530*/  VIADD R3, R3, 0x1 ;  /* 0x0000000103037836 */ /* 0x000fc60000000000 */
[----:B------:R-:W-:Y:S02]  /*3540*/  UISETP.NE.AND UP0, UPT, UR6, 0x2, UPT ;  /* 0x000000020600788c */ /* 0x000fe4000bf05270 */
[----:B------:R-:W-:Y:S01]  /*3550*/  ISETP.NE.AND P0, PT, R3, 0x2, PT ;  /* 0x000000020300780c */ /* 0x000fe20003f05270 */
[----:B------:R-:W-:Y:S06]  /*3560*/  UGETNEXTWORKID.BROADCAST [UR4], [UR5] ;  /* 0x00000000040073ca */ /* 0x000fec0008000100 */
[----:B------:R-:W-:Y:S02]  /*3570*/  USEL UR4, URZ, 0x1, UP0 ;  /* 0x00000001ff047887 */ /* 0x000fe40008000000 */
[----:B------:R-:W-:-:S04]  /*3580*/  USEL UR6, UR6, URZ, UP0 ;  /* 0x000000ff06067287 */ /* 0x000fc80008000000 */
[----:B------:R-:W-:Y:S02]  /*3590*/  LOP3.LUT R12, R12, UR4, RZ, 0x3c, !PT ;  /* 0x000000040c0c7c12 */ /* 0x000fe4000f8e3cff */
[----:B-1----:R-:W-:-:S04]  /*35a0*/  SHF.L.U32 R5, R9, 0x1f, RZ ;  /* 0x0000001f09057819 */ /* 0x002fc800000006ff */
[----:B------:R-:W1:Y:S02]  /*35b0*/  SYNCS.PHASECHK.TRANS64.TRYWAIT P1, [R0+URZ+0x160], R5 ;  /* 0x00016005000075a7 */ /* 0x000e6400080211ff */
[----:B-1----:R-:W-:Y:S05]  /*35c0*/  @!P1 BRA `(.L_x_67) ;  /* 0x0000004c00a89947 */ /* 0x002fea0003800000 */
.L_x_175:
[----:B------:R-:W-:Y:S01]  /*35d0*/  LEA R4, R11, UR37, 0x4 ;  /* 0x000000250b047c11 */ /* 0x000fe2000f8e20ff */
[----:B-1----:R-:W-:Y:S01]  /*35e0*/  VIADD R0, R0, 0x170 ;  /* 0x0000017000007836 */ /* 0x002fe20000000000 */
[----:B------:R-:W-:Y:S01]  /*35f0*/  SEL R3, R3, RZ, P0 ;  /* 0x000000ff03037207 */ /* 0x000fe20000000000 */
[----:B------:R-:W-:-:S03]  /*3600*/  VIADD R11, R11, 0x1 ;  /* 0x000000010b0b7836 */ /* 0x000fc60000000000 */
[----:B------:R-:W1:Y:S01]  /*3610*/  LDS.128 R4, [R4+0x1f0] ;  /* 0x0001f00004047984 */ /* 0x000e620000000c00 */
[----:B------:R-:W-:Y:S02]  /*3620*/  PRMT R0, RZ, 0x654, R0 ;  /* 0x00000654ff007816 */ /* 0x000fe40000000000 */
[C---:B------:R-:W-:Y:S01]  /*3630*/  ISETP.NE.AND P1, PT, R11.reuse, 0x2, PT ;  /* 0x000000020b00780c */ /* 0x040fe20003f25270 */
[----:B------:R-:W-:Y:S01]  /*3640*/  @!PT LDS RZ, [RZ] ;  /* 0x00000000fffff984 */ /* 0x000fe20000000800 */
[----:B------:R-:W-:Y:S01]  /*3650*/  @!PT LDS RZ, [RZ] ;  /* 0x00000000fffff984 */ /* 0x000fe20000000800 */
[----:B------:R-:W-:Y:S01]  /*3660*/  @!PT LDS RZ, [RZ] ;  /* 0x00000000fffff984 */ /* 0x000fe20000000800 */
[----:B------:R-:W-:Y:S01]  /*3670*/  @!PT LDS RZ, [RZ] ;  /* 0x00000000fffff984 */ /* 0x000fe20000000800 */
[----:B------:R2:W-:Y:S06]  /*3680*/  MEMBAR.ALL.CTA ;  /* 0x0000000000007992 */ /* 0x0005ec0000008000 */
[----:B--2---:R-:W2:Y:S01]  /*3690*/  FENCE.VIEW.ASYNC.S ;  /* 0x00000000000073c6 */ /* 0x004ea20000000000 */
[----:B------:R-:W-:Y:S01]  /*36a0*/  SEL R11, R11, RZ, P1 ;  /* 0x000000ff0b0b7207 */ /* 0x000fe20000800000 */
[----:B--2---:R2:W-:Y:S01]  /*36b0*/  SYNCS.ARRIVE.TRANS64.RED.A1T0 RZ, [R0+URZ], RZ ;  /* 0x000000ff00ff79a7 */ /* 0x0045e200081004ff */
[----:B-1----:R-:W-:-:S02]  /*36c0*/  LOP3.LUT P3, RZ, R6, 0x1, RZ, 0xc0, !PT ;  /* 0x0000000106ff7812 */ /* 0x002fc4000786c0ff */
[----:B------:R-:W-:-:S04]  /*36d0*/  SEL R5, RZ, 0x1, P0 ;  /* 0x00000001ff057807 */ /* 0x000fc80000000000 */
[----:B------:R-:W-:Y:S02]  /*36e0*/  LOP3.LUT R8, R8, R5, RZ, 0x3c, !PT ;  /* 0x0000000508087212 */ /* 0x000fe400078e3cff */
[----:B--2---:R-:W-:-:S04]  /*36f0*/  SEL R0, RZ, 0x1, P1 ;  /* 0x00000001ff007807 */ /* 0x004fc80000800000 */
[----:B------:R-:W-:Y:S01]  /*3700*/  LOP3.LUT R9, R9, R0, RZ, 0x3c, !PT ;  /* 0x0000000009097212 */ /* 0x000fe200078e3cff */
[----:B------:R-:W-:Y:S06]  /*3710*/  @P3 BRA `(.L_x_68) ;  /* 0xfffffffc002c3947 */ /* 0x000fec000383ffff */
[----:B------:R-:W-:Y:S01]  /*3720*/  ULEA UR5, UR6, UR37, 0x3 ;  /* 0x0000002506057291 */ /* 0x000fe2000f8e18ff */
[----:B------:R-:W-:-:S08]  /*3730*/  SHF.L.U32 R3, R12, 0x1f, RZ ;  /* 0x0000001f0c037819 */ /* 0x000fd000000006ff */
[----:B------:R-:W1:Y:S02]  /*3740*/  SYNCS.PHASECHK.TRANS64 P0, [UR5+0x170], R3 ;  /* 0x00017003ff0075a7 */ /* 0x000e640008001005 */
[----:B-1----:R-:W-:Y:S05]  /*3750*/  @P0 BRA `(.L_x_69) ;  /* 0x0000000000080947 */ /* 0x002fea0003800000 */
[----:B------:R-:W1:Y:S02]  /*3760*/  SYNCS.PHASECHK.TRANS64.TRYWAIT P0, [UR5+0x170], R3 ;  /* 0x00017003ff0075a7 */ /* 0x000e640008001105 */
[----:B-1----:R-:W-:Y:S05]  /*3770*/  @!P0 BRA `(.L_x_70) ;  /* 0x0000004c00508947 */ /* 0x002fea0003800000 */
.L_x_69:
[----:B------:R-:W-:-:S04]  /*3780*/  UIADD3 UR4, UPT, UPT, UR6, 0x1, URZ ;  /* 0x0000000106047890 */ /* 0x000fc8000fffe0ff */
[----:B------:R-:W-:-:S04]  /*3790*/  UISETP.NE.AND UP0, UPT, UR4, 0x2, UPT ;  /* 0x000000020400788c */ /* 0x000fc8000bf05270 */
[----:B------:R-:W-:Y:S02]  /*37a0*/  USEL UR7, URZ, 0x1, UP0 ;  /* 0x00000001ff077887 */ /* 0x000fe40008000000 */
[----:B------:R-:W-:-:S04]  /*37b0*/  USEL UR4, UR4, URZ, UP0 ;  /* 0x000000ff04047287 */ /* 0x000fc80008000000 */
[----:B------:R-:W-:Y:S01]  /*37c0*/  ULEA UR4, UR4, UR37, 0x3 ;  /* 0x0000002504047291 */ /* 0x000fe2000f8e18ff */
[----:B-1----:R-:W-:-:S04]  /*37d0*/  LOP3.LUT R3, R12, UR7, RZ, 0x3c, !PT ;  /* 0x000000070c037c12 */ /* 0x002fc8000f8e3cff */
[----:B------:R-:W-:-:S04]  /*37e0*/  SHF.L.U32 R0, R3, 0x1f, RZ ;  /* 0x0000001f03007819 */ /* 0x000fc800000006ff */
[----:B------:R-:W1:Y:S02]  /*37f0*/  SYNCS.PHASECHK.TRANS64 P0, [UR4+0x170], R0 ;  /* 0x00017000ff0075a7 */ /* 0x000e640008001004 */
[----:B-1----:R-:W-:Y:S05]  /*3800*/  @P0 EXIT ;  /* 0x000000000000094d */ /* 0x002fea0003800000 */
[----:B------:R-:W-:Y:S02]  /*3810*/  SHF.L.U32 R3, R3, 0x1f, RZ ;  /* 0x0000001f03037819 */ /* 0x000fe400000006ff */
[----:B------:R-:W-:-:S07]  /*3820*/  MOV R0, UR4 ;  /* 0x0000000400007c02 */ /* 0x000fce0008000f00 */
.L_x_71:
[----:B-1----:R1:W2:Y:S02]  /*3830*/  SYNCS.PHASECHK.TRANS64.TRYWAIT P0, [R0+URZ+0x170], R3 ;  /* 0x00017003000075a7 */ /* 0x0022a400080011ff */
[----:B--2---:R-:W-:Y:S05]  /*3840*/  @!P0 NANOSLEEP.SYNCS 0x989680 ;  /* 0x009896800000895d */ /* 0x004fea0003900000 */
[----:B------:R-:W2:Y:S02]  /*3850*/  @!P0 SYNCS.PHASECHK.TRANS64 P0, [R0+URZ+0x170], R3 ;  /* 0x00017003000085a7 */ /* 0x000ea400080010ff */
[----:B--2---:R-:W-:Y:S05]  /*3860*/  @P0 EXIT ;  /* 0x000000000000094d */ /* 0x004fea0003800000 */
[----:B------:R-:W-:Y:S05]  /*3870*/  BRA `(.L_x_71) ;  /* 0xfffffffc00ec7947 */ /* 0x000fea000383ffff */
.L_x_64:
[----:B------:R-:W-:Y:S05]  /*3880*/  BRA.U UP4, `(.L_x_72) ;  /* 0x0000001104a07547 */ /* 0x000fea000b800000 */
[----:B------:R-:W-:Y:S01]  /*3890*/  UMOV UR6, 0x40 ;  /* 0x0000004000067882 */ /* 0x000fe20000000000 */
[----:B------:R-:W-:Y:S01]  /*38a0*/  NOP ;  /* 0x0000000000007918 */ /* 0x000fe20000000000 */
[----:B------:R-:W-:Y:S01]  /*38b0*/  ULEA UR6, UR37, UR6, 0x18 ;  /* 0x0000000625067291 */ /* 0x000fe2000f8ec0ff */
[----:B------:R-:W-:Y:S02]  /*38c0*/  UMOV UR7, 0x400 ;  /* 0x0000040000077882 */ /* 0x000fe40000000000 */
[----:B------:R-:W-:-:S06]  /*38d0*/  ULEA UR37, UR37, UR7, 0x18 ;  /* 0x0000000725257291 */ /* 0x000fcc000f8ec0ff */
[----:B------:R-:W1:Y:S02]  /*38e0*/  LDS.U8 R2, [UR6+0x1c] ;  /* 0x00001c06ff027984 */ /* 0x000e640008000000 */
[----:B-1----:R-:W-:-:S13]  /*38f0*/  ISETP.NE.AND P0, PT, R2, RZ, PT ;  /* 0x000000ff0200720c */ /* 0x002fda0003f05270 */
[----:B------:R-:W-:Y:S05]  /*3900*/  @P0 BRA `(.L_x_73) ;  /* 0x0000000400080947 */ /* 0x000fea0003800000 */
[----:B------:R-:W-:Y:S02]  /*3910*/  UISETP.NE.U32.AND UP0, UPT, UR5, 0x1, UPT ;  /* 0x000000010500788c */ /* 0x000fe4000bf05070 */
[----:B------:R-:W-:-:S07]  /*3920*/  UIADD3 UR8, UPT, UPT, UR6, 0x8, URZ ;  /* 0x0000000806087890 */ /* 0x000fce000fffe0ff */
[----:B------:R-:W-:Y:S05]  /*3930*/  BRA.U !UP0, `(.L_x_74) ;  /* 0x00000001089c7547 */ /* 0x000fea000b800000 */
[----:B------:R-:W-:Y:S01]  /*3940*/  ELECT P0, URZ, PT ;  /* 0x0000000000ff782f */ /* 0x000fe20003800000 */
[----:B------:R-:W-:-:S12]  /*3950*/  BSSY B0, `(.L_x_74) ;  /* 0x0000025000007945 */ /* 0x000fd80003800000 */
[----:B------:R-:W-:Y:S05]  /*3960*/  @!P0 BRA `(.L_x_75) ;  /* 0x00000000008c8947 */ /* 0x000fea0003800000 */
[----:B------:R-:W-:-:S05]  /*3970*/  UMOV UR7, 0x10 ;  /* 0x0000001000077882 */ /* 0x000fca0000000000 */
[----:B------:R-:W-:Y:S04]  /*3980*/  DEPBAR.LE SB1, 0x36 ;  /* 0x00009d800000791a */ /* 0x000fe80000000000 */
[----:B------:R-:W1:Y:S02]  /*3990*/  UTCATOMSWS.2CTA.FIND_AND_SET.ALIGN UP1, UR7, UR7 ;  /* 0x00000007000775e3 */ /* 0x000e640008220800 */
[----:B-1----:R-:W-:Y:S01]  /*39a0*/  MOV R11, UR7 ;  /* 0x00000007000b7c02 */ /* 0x002fe20008000f00 */
[----:B------:R-:W-:Y:S06]  /*39b0*/  BRA.U UP1, `(.L_x_76) ;  /* 0x0000000101187547 */ /* 0x000fec000b800000 */
.L_x_77:
[----:B------:R-:W-:Y:S05]  /*39c0*/  NANOSLEEP 0x64 ;  /* 0x000000640000795d */ /* 0x000fea0003800000 */
[----:B------:R-:W-:-:S05]  /*39d0*/  UMOV UR7, 0x10 ;  /* 0x0000001000077882 */ /* 0x000fca0000000000 */
[----:B------:R-:W-:Y:S04]  /*39e0*/  DEPBAR.LE SB1, 0x36 ;  /* 0x00009d800000791a */ /* 0x000fe80000000000 */
[----:B------:R-:W1:Y:S02]  /*39f0*/  UTCATOMSWS.2CTA.FIND_AND_SET.ALIGN UP1, UR7, UR7 ;  /* 0x00000007000775e3 */ /* 0x000e640008220800 */
[----:B-1----:R-:W-:Y:S01]  /*3a00*/  MOV R11, UR7 ;  /* 0x00000007000b7c02 */ /* 0x002fe20008000f00 */
[----:B------:R-:W-:Y:S05]  /*3a10*/  BRA.U !UP1, `(.L_x_77) ;  /* 0xfffffffd09e87547 */ /* 0x000fea000b83ffff */
.L_x_76:
[----:B------:R-:W1:Y:S01]  /*3a20*/  LDS R5, [UR6+0x10] ;  /* 0x00001006ff057984 */ /* 0x000e620008000800 */
[----:B------:R-:W-:Y:S01]  /*3a30*/  IMAD.U32 R3, RZ, RZ, UR37 ;  /* 0x00000025ff037e24 */ /* 0x000fe2000f8e00ff */
[----:B------:R-:W-:-:S03]  /*3a40*/  MOV R2, UR4 ;  /* 0x0000000400027c02 */ /* 0x000fc60008000f00 */
[----:B------:R-:W-:Y:S01]  /*3a50*/  VIADD R3, R3, 0x210 ;  /* 0x0000021003037836 */ /* 0x000fe20000000000 */
[----:B-1----:R-:W-:-:S04]  /*3a60*/  SHF.L.U32 R5, R5, 0x1f, RZ ;  /* 0x0000001f05057819 */ /* 0x002fc800000006ff */
[----:B------:R-:W1:Y:S02]  /*3a70*/  SYNCS.PHASECHK.TRANS64.TRYWAIT P0, [UR6+0x8], R5 ;  /* 0x00000805ff0075a7 */ /* 0x000e640008001106 */
[----:B-1----:R-:W-:Y:S05]  /*3a80*/  @P0 BRA `(.L_x_78) ;  /* 0x0000000000080947 */ /* 0x002fea0003800000 */
[----:B------:R-:W1:Y:S02]  /*3a90*/  SYNCS.PHASECHK.TRANS64.TRYWAIT P0, [UR6+0x8], R5 ;  /* 0x00000805ff0075a7 */ /* 0x000e640008001106 */
[----:B-1----:R-:W-:Y:S05]  /*3aa0*/  @!P0 BRA `(.L_x_79) ;  /* 0x00000048009c8947 */ /* 0x002fea0003800000 */
.L_x_78:
[----:B-1----:R-:W-:Y:S01]  /*3ab0*/  HFMA2 R4, -RZ, RZ, 0, 5.9604644775390625e-08 ;  /* 0x00000001ff047431 */ /* 0x002fe200000001ff */
[----:B------:R-:W-:Y:S01]  /*3ac0*/  UPRMT UR7, UR4, 0x654, UR8 ;  /* 0x0000065404077896 */ /* 0x000fe20008000008 */
[----:B------:R-:W-:Y:S01]  /*3ad0*/  IMAD.MOV.U32 R6, RZ, RZ, 0xffff ;  /* 0x0000ffffff067424 */ /* 0x000fe200078e00ff */
[----:B------:R-:W-:Y:S01]  /*3ae0*/  PRMT R2, R2, 0x654, R3 ;  /* 0x0000065402027816 */ /* 0x000fe20000000003 */
[----:B------:R-:W-:Y:S02]  /*3af0*/  IMAD.MOV.U32 R5, RZ, RZ, 0x4 ;  /* 0x00000004ff057424 */ /* 0x000fe400078e00ff */
[----:B------:R-:W-:Y:S01]  /*3b00*/  IMAD.SHL.U32 R9, R11, 0x20, RZ ;  /* 0x000000200b097824 */ /* 0x000fe200078e00ff */
[----:B------:R-:W-:Y:S02]  /*3b10*/  MOV R3, UR7 ;  /* 0x0000000700037c02 */ /* 0x000fe40008000f00 */
[-C--:B------:R-:W-:Y:S01]  /*3b20*/  SHF.L.U32 R7, R6, R11.reuse, RZ ;  /* 0x0000000b06077219 */ /* 0x080fe200000006ff */
[----:B------:R1:W-:Y:S01]  /*3b30*/  SYNCS.ARRIVE.TRANS64.RED RZ, [UR7], R5 ;  /* 0x00000005ffff79a7 */ /* 0x0003e20008000407 */
[----:B------:R-:W-:Y:S01]  /*3b40*/  SHF.L.U32 R6, R4, R11, RZ ;  /* 0x0000000b04067219 */ /* 0x000fe200000006ff */
[----:B------:R1:W-:Y:S04]  /*3b50*/  STS [UR37+0x210], R9 ;  /* 0x00021009ff007988 */ /* 0x0003e80008000825 */
[----:B------:R1:W-:Y:S04]  /*3b60*/  STAS [R2.64], R11 ;  /* 0x0000000b02007dbd */ /* 0x0003e8000c0008ff */
[----:B------:R1:W-:Y:S04]  /*3b70*/  ATOMS.OR RZ, [UR6+0x14], R7 ;  /* 0x00001407ffff798c */ /* 0x0003e8000b000006 */
[----:B------:R1:W-:Y:S04]  /*3b80*/  ATOMS.OR RZ, [UR6+0x18], R6 ;  /* 0x00001806ffff798c */ /* 0x0003e8000b000006 */
[----:B------:R1:W-:Y:S02]  /*3b90*/  ATOMS.XOR RZ, [UR6+0x10], R4 ;  /* 0x00001004ffff798c */ /* 0x0003e4000b800006 */
.L_x_75:
[----:B------:R-:W-:Y:S05]  /*3ba0*/  BSYNC B0 ;  /* 0x0000000000007941 */ /* 0x000fea0003800000 */
.L_x_74:
[----:B------:R-:W-:Y:S05]  /*3bb0*/  BRA.U UP0, `(.L_x_80) ;  /* 0x00000001006c7547 */ /* 0x000fea000b800000 */
[----:B------:R-:W-:-:S03]  /*3bc0*/  UMOV UR7, 0xffffffff ;  /* 0xffffffff00077882 */ /* 0x000fc60000000000 */
[----:B------:R-:W-:Y:S05]  /*3bd0*/  BRA.DIV UR7, `(.L_x_81) ;  /* 0x0000004a07687947 */ /* 0x000fea000b800000 */
[----:B------:R-:W-:-:S13]  /*3be0*/  ELECT P6, URZ, PT ;  /* 0x0000000000ff782f */ /* 0x000fda00038c0000 */
.L_x_179:
[----:B------:R-:W-:Y:S05]  /*3bf0*/  @!P6 BRA `(.L_x_80) ;  /* 0x00000000005ce947 */ /* 0x000fea0003800000 */
[----:B-1----:R-:W1:Y:S02]  /*3c00*/  LDS R3, [UR6+0x10] ;  /* 0x00001006ff037984 */ /* 0x002e640008000800 */
[----:B-1----:R-:W-:-:S04]  /*3c10*/  SHF.L.U32 R3, R3, 0x1f, RZ ;  /* 0x0000001f03037819 */ /* 0x002fc800000006ff */
[----:B------:R-:W1:Y:S02]  /*3c20*/  SYNCS.PHASECHK.TRANS64.TRYWAIT P0, [UR6+0x8], R3 ;  /* 0x00000803ff0075a7 */ /* 0x000e640008001106 */
[----:B-1----:R-:W-:Y:S05]  /*3c30*/  @P0 BRA `(.L_x_82) ;  /* 0x0000000000080947 */ /* 0x002fea0003800000 */
[----:B------:R-:W1:Y:S02]  /*3c40*/  SYNCS.PHASECHK.TRANS64.TRYWAIT P0, [UR6+0x8], R3 ;  /* 0x00000803ff0075a7 */ /* 0x000e640008001106 */
[----:B-1----:R-:W-:Y:S05]  /*3c50*/  @!P0 BRA `(.L_x_83) ;  /* 0x0000004800688947 */ /* 0x002fea0003800000 */
.L_x_82:
[----:B------:R-:W2:Y:S01]  /*3c60*/  LDS R5, [UR37+0x210] ;  /* 0x00021025ff057984 */ /* 0x000ea20008000800 */
[----:B-1----:R-:W-:Y:S02]  /*3c70*/  HFMA2 R2, -RZ, RZ, 0, 5.9604644775390625e-08 ;  /* 0x00000001ff027431 */ /* 0x002fe400000001ff */
[----:B------:R-:W-:Y:S01]  /*3c80*/  IMAD.MOV.U32 R3, RZ, RZ, 0xffff ;  /* 0x0000ffffff037424 */ /* 0x000fe200078e00ff */
[----:B------:R-:W-:Y:S01]  /*3c90*/  UPRMT UR7, UR4, 0x654, UR8 ;  /* 0x0000065404077896 */ /* 0x000fe20008000008 */
[----:B--2---:R-:W-:-:S03]  /*3ca0*/  IMAD.SHL.U32 R4, R5, 0x20, RZ ;  /* 0x0000002005047824 */ /* 0x004fc600078e00ff */
[-C--:B------:R-:W-:Y:S02]  /*3cb0*/  SHF.L.U32 R3, R3, R5.reuse, RZ ;  /* 0x0000000503037219 */ /* 0x080fe400000006ff */
[----:B------:R-:W-:Y:S01]  /*3cc0*/  SHF.L.U32 R5, R2, R5, RZ ;  /* 0x0000000502057219 */ /* 0x000fe200000006ff */
[----:B------:R2:W-:Y:S04]  /*3cd0*/  STS [UR37+0x210], R4 ;  /* 0x00021004ff007988 */ /* 0x0005e80008000825 */
[----:B------:R2:W-:Y:S04]  /*3ce0*/  ATOMS.OR RZ, [UR6+0x14], R3 ;  /* 0x00001403ffff798c */ /* 0x0005e8000b000006 */
[----:B------:R2:W-:Y:S01]  /*3cf0*/  ATOMS.OR RZ, [UR6+0x18], R5 ;  /* 0x00001805ffff798c */ /* 0x0005e2000b000006 */
[----:B------:R-:W-:Y:S03]  /*3d00*/  SYNCS.ARRIVE.TRANS64.RED.A1T0 RZ, [UR7], RZ ;  /* 0x000000ffffff79a7 */ /* 0x000fe60008100407 */
[----:B------:R2:W-:Y:S01]  /*3d10*/  ATOMS.XOR RZ, [UR6+0x10], R2 ;  /* 0x00001002ffff798c */ /* 0x0005e2000b800006 */
[----:B------:R-:W-:Y:S05]  /*3d20*/  BRA `(.L_x_80) ;  /* 0x0000000000107947 */ /* 0x000fea0003800000 */
.L_x_73:
[----:B------:R-:W-:-:S05]  /*3d30*/  MOV R2, 0xffffffff ;  /* 0xffffffff00027802 */ /* 0x000fca0000000f00 */
[----:B------:R1:W-:Y:S02]  /*3d40*/  STS [UR37+0x210], R2 ;  /* 0x00021002ff007988 */ /* 0x0003e40008000825 */
[----:B-1----:R-:W-:Y:S02]  /*3d50*/  MOV R2, 0x3d70 ;  /* 0x00003d7000027802 */ /* 0x002fe40000000f00 */
[----:B-----5:R-:W-:Y:S05]  /*3d60*/  CALL.REL.NOINC `($__internal_1_$__cuda_sm10x_tcgen05_guardrail_trap_phase_invalid_during_alloc) ;  /* 0x0000004c00707944 */ /* 0x020fea0003c00000 */
.L_x_80:
[----:B------:R-:W-:Y:S05]  /*3d70*/  WARPSYNC.ALL ;  /* 0x0000000000007948 */ /* 0x000fea0003800000 */
[----:B------:R-:W3:Y:S01]  /*3d80*/  S2UR UR8, SR_CgaCtaId ;  /* 0x00000000000879c3 */ /* 0x000ee20000008800 */
[----:B------:R-:W-:Y:S01]  /*3d90*/  UMOV UR6, 0x400 ;  /* 0x0000040000067882 */ /* 0x000fe20000000000 */
[----:B------:R-:W-:-:S06]  /*3da0*/  NOP ;  /* 0x0000000000007918 */ /* 0x000fcc0000000000 */
[----:B------:R-:W-:Y:S06]  /*3db0*/  BAR.ARV 0x6, 0xa0 ;  /* 0x0182800000007b1d */ /* 0x000fec0000002000 */
[----:B------:R-:W-:Y:S01]  /*3dc0*/  LOP3.LUT R0, R0, 0xffff, RZ, 0xc0, !PT ;  /* 0x0000ffff00007812 */ /* 0x000fe200078ec0ff */
[----:B-1----:R-:W-:Y:S01]  /*3dd0*/  IMAD.MOV.U32 R9, RZ, RZ, 0x1 ;  /* 0x00000001ff097424 */ /* 0x002fe200078e00ff */
[----:B------:R-:W-:Y:S01]  /*3de0*/  LOP3.LUT R8, R8, 0xffff, RZ, 0xc0, !PT ;  /* 0x0000ffff08087812 */ /* 0x000fe200078ec0ff */
[----:B------:R-:W-:Y:S01]  /*3df0*/  UMOV UR22, URZ ;  /* 0x000000ff00167c82 */ /* 0x000fe20008000000 */
[----:B------:R-:W-:Y:S01]  /*3e00*/  R2UR UR12, R0 ;  /* 0x00000000000c72ca */ /* 0x000fe200000e0000 */
[----:B------:R-:W-:Y:S01]  /*3e10*/  UMOV UR21, URZ ;  /* 0x000000ff00157c82 */ /* 0x000fe20008000000 */
[----:B------:R-:W-:Y:S01]  /*3e20*/  R2UR UR13, R8 ;  /* 0x00000000080d72ca */ /* 0x000fe200000e0000 */
[----:B------:R-:W-:Y:S01]  /*3e30*/  IMAD.MOV.U32 R8, RZ, RZ, RZ ;  /* 0x000000ffff087224 */ /* 0x000fe200078e00ff */
[----:B------:R-:W-:Y:S01]  /*3e40*/  UMOV UR20, URZ ;  /* 0x000000ff00147c82 */ /* 0x000fe20008000000 */
[----:B------:R-:W-:-:S02]  /*3e50*/  UISETP.NE.AND UP2, UPT, UR5, URZ, UPT ;  /* 0x000000ff0500728c */ /* 0x000fc4000bf45270 */
[----:B---3--:R-:W-:Y:S01]  /*3e60*/  ULEA UR8, UR8, UR6, 0x18 ;  /* 0x0000000608087291 */ /* 0x008fe2000f8ec0ff */
[----:B------:R-:W1:Y:S03]  /*3e70*/  LDCU UR6, c[0x0][0x38c] ;  /* 0x00007180ff0677ac */ /* 0x000e660008000800 */
[----:B------:R-:W-:Y:S02]  /*3e80*/  UIADD3 UR14, UPT, UPT, UR8, 0x4600, URZ ;  /* 0x00004600080e7890 */ /* 0x000fe4000fffe0ff */
[----:B------:R-:W-:-:S03]  /*3e90*/  UIADD3 UR15, UPT, UPT, UR8, 0x2c600, URZ ;  /* 0x0002c600080f7890 */ /* 0x000fc6000fffe0ff */
[----:B--2---:R-:W2:Y:S01]  /*3ea0*/  LDS R2, [UR8+0x210] ;  /* 0x00021008ff027984 */ /* 0x004ea20008000800 */
[----:B------:R-:W-:Y:S02]  /*3eb0*/  USHF.R.U32.HI UR14, URZ, 0x4, UR14 ;  /* 0x00000004ff0e7899 */ /* 0x000fe4000801160e */
[----:B------:R-:W-:Y:S02]  /*3ec0*/  USHF.R.U32.HI UR15, URZ, 0x4, UR15 ;  /* 0x00000004ff0f7899 */ /* 0x000fe4000801160f */
[----:B------:R-:W-:Y:S02]  /*3ed0*/  ULOP3.LUT UR14, UR14, 0x3fff, URZ, 0xc0, !UPT ;  /* 0x00003fff0e0e7892 */ /* 0x000fe4000f8ec0ff */
[----:B------:R-:W-:Y:S02]  /*3ee0*/  ULOP3.LUT UR15, UR15, 0x3fff, URZ, 0xc0, !UPT ;  /* 0x00003fff0f0f7892 */ /* 0x000fe4000f8ec0ff */
[----:B------:R-:W-:Y:S02]  /*3ef0*/  ULOP3.LUT UR14, UR14, 0x10000, URZ, 0xfc, !UPT ;  /* 0x000100000e0e7892 */ /* 0x000fe4000f8efcff */
[----:B-1----:R-:W-:-:S02]  /*3f00*/  UIADD3 UR6, UPT, UPT, UR6, 0x3f, URZ ;  /* 0x0000003f06067890 */ /* 0x002fc4000fffe0ff */
[----:B------:R-:W-:Y:S02]  /*3f10*/  ULOP3.LUT UR15, UR15, 0x10000, URZ, 0xfc, !UPT ;  /* 0x000100000f0f7892 */ /* 0x000fe4000f8efcff */
[----:B------:R-:W-:Y:S01]  /*3f20*/  USHF.R.S32.HI UR7, URZ, 0x1f, UR6 ;  /* 0x0000001fff077899 */ /* 0x000fe20008011406 */
[----:B------:R-:W-:Y:S01]  /*3f30*/  UMOV UR28, 0x0 ;  /* 0x00000000001c7882 */ /* 0x000fe20000000000 */
[----:B------:R-:W-:Y:S02]  /*3f40*/  UMOV UR29, 0x10100010 ;  /* 0x10100010001d7882 */ /* 0x000fe40000000000 */
[----:B------:R-:W-:Y:S01]  /*3f50*/  ULEA.HI UR7, UR7, UR6, URZ, 0x6 ;  /* 0x0000000607077291 */ /* 0x000fe2000f8f30ff */
[----:B------:R-:W-:Y:S01]  /*3f60*/  UMOV UR26, 0x0 ;  /* 0x00000000001a7882 */ /* 0x000fe20000000000 */
[----:B------:R-:W-:Y:S02]  /*3f70*/  UMOV UR27, 0x10100010 ;  /* 0x10100010001b7882 */ /* 0x000fe40000000000 */
[----:B------:R-:W-:-:S04]  /*3f80*/  USHF.R.S32.HI UR7, URZ, 0x6, UR7 ;  /* 0x00000006ff077899 */ /* 0x000fc80008011407 */
[----:B------:R-:W-:-:S04]  /*3f90*/  UISETP.LT.AND UP0, UPT, UR7, 0x1, UPT ;  /* 0x000000010700788c */ /* 0x000fc8000bf01270 */
[----:B------:R-:W-:Y:S01]  /*3fa0*/  USEL UR23, UR7, 0x1, !UP0 ;  /* 0x0000000107177887 */ /* 0x000fe2000c000000 */
[----:B--2---:R-:W-:Y:S02]  /*3fb0*/  R2UR UR24, R2 ;  /* 0x00000000021872ca */ /* 0x004fe400000e0000 */
[----:B------:R-:W-:-:S13]  /*3fc0*/  CS2R R2, SRZ ;  /* 0x0000000000027805 */ /* 0x000fda000001ff00 */
.L_x_91:
[C---:B------:R-:W-:Y:S02]  /*3fd0*/  LEA R0, R8.reuse, UR8, 0x3 ;  /* 0x0000000808007c11 */ /* 0x040fe4000f8e18ff */
[----:B------:R-:W-:Y:S02]  /*3fe0*/  SHF.L.U32 R5, R3, 0x1f, RZ ;  /* 0x0000001f03057819 */ /* 0x000fe400000006ff */
[----:B------:R-:W-:Y:S02]  /*3ff0*/  LEA R4, R8, UR8, 0x4 ;  /* 0x0000000808047c11 */ /* 0x000fe4000f8e20ff */
[----:B------:R-:W1:Y:S02]  /*4000*/  SYNCS.PHASECHK.TRANS64.TRYWAIT P0, [R0+URZ+0x160], R5 ;  /* 0x00016005000075a7 */ /* 0x000e6400080011ff */
[----:B-1-34-:R-:W-:Y:S05]  /*4010*/  @!P0 BRA `(.L_x_84) ;  /* 0x0000004400908947 */ /* 0x01afea0003800000 */
.L_x_180:
[----:B-1----:R-:W1:Y:S01]  /*4020*/  LDS.128 R4, [R4+0x1f0] ;  /* 0x0001f00004047984 */ /* 0x002e620000000c00 */
[----:B------:R-:W-:Y:S02]  /*4030*/  VIADD R0, R0, 0x170 ;  /* 0x0000017000007836 */ /* 0x000fe40000000000 */
[----:B------:R-:W-:Y:S01]  /*4040*/  VIADD R8, R8, 0x1 ;  /* 0x0000000108087836 */ /* 0x000fe20000000000 */
[----:B------:R-:W-:Y:S01]  /*4050*/  @!PT LDS RZ, [RZ] ;  /* 0x00000000fffff984 */ /* 0x000fe20000000800 */
[----:B------:R-:W-:Y:S01]  /*4060*/  @!PT LDS RZ, [RZ] ;  /* 0x00000000fffff984 */ /* 0x000fe20000000800 */
[----:B------:R-:W-:Y:S01]  /*4070*/  @!PT LDS RZ, [RZ] ;  /* 0x00000000fffff984 */ /* 0x000fe20000000800 */
[----:B------:R-:W-:Y:S01]  /*4080*/  @!PT LDS RZ, [RZ] ;  /* 0x00000000fffff984 */ /* 0x000fe20000000800 */
[----:B------:R2:W-:Y:S06]  /*4090*/  MEMBAR.ALL.CTA ;  /* 0x0000000000007992 */ /* 0x0005ec0000008000 */
[----:B--2---:R-:W2:Y:S01]  /*40a0*/  FENCE.VIEW.ASYNC.S ;  /* 0x00000000000073c6 */ /* 0x004ea20000000000 */
[----:B------:R-:W-:-:S04]  /*40b0*/  PRMT R0, RZ, 0x654, R0 ;  /* 0x00000654ff007816 */ /* 0x000fc80000000000 */
[----:B--2---:R2:W-:Y:S01]  /*40c0*/  SYNCS.ARRIVE.TRANS64.RED.A1T0 RZ, [R0+URZ], RZ ;  /* 0x000000ff00ff79a7 */ /* 0x0045e200081004ff */
[----:B-1----:R-:W-:Y:S01]  /*40d0*/  LOP3.LUT P1, RZ, R6, 0x1, RZ, 0xc0, !PT ;  /* 0x0000000106ff7812 */ /* 0x002fe2000782c0ff */
[----:B--2---:R-:W-:-:S12]  /*40e0*/  BRA.U UP2, `(.L_x_85) ;  /* 0x0000000102e07547 */ /* 0x004fd8000b800000 */
[----:B------:R-:W1:Y:S01]  /*40f0*/  LDCU UR6, c[0x0][0x38c] ;  /* 0x00007180ff0677ac */ /* 0x000e620008000800 */
[----:B------:R-:W-:Y:S02]  /*4100*/  PLOP3.LUT P2, PT, PT, PT, PT, 0x80, 0x8 ;  /* 0x000000000008781c */ /* 0x000fe40003f4f070 */
[----:B------:R-:W-:Y:S01]  /*4110*/  SHF.L.U32 R5, R9, 0x1f, RZ ;  /* 0x0000001f09057819 */ /* 0x000fe200000006ff */
[----:B------:R-:W-:Y:S02]  /*4120*/  ULEA UR10, UR22, UR8, 0x3 ;  /* 0x00000008160a7291 */ /* 0x000fe4000f8e18ff */
[----:B------:R-:W-:Y:S02]  /*4130*/  ULEA UR11, UR22, UR24, 0x6 ;  /* 0x00000018160b7291 */ /* 0x000fe4000f8e30ff */
[----:B-1----:R-:W-:-:S06]  /*4140*/  UISETP.GE.AND UP0, UPT, UR6, 0x1, UPT ;  /* 0x000000010600788c */ /* 0x002fcc000bf06270 */
[----:B------:R-:W-:-:S05]  /*4150*/  PLOP3.LUT P0, PT, PT, PT, UP0, 0x80, 0x8 ;  /* 0x000000000008781c */ /* 0x000fca0003f0f008 */
[----:B------:R-:W-:-:S08]  /*4160*/  @UP0 ULEA UR6, UR21, UR8, 0x3 ;  /* 0x0000000815060291 */ /* 0x000fd0000f8e18ff */
[----:B------:R-:W-:-:S04]  /*4170*/  @P0 SHF.L.U32 R0, R2, 0x1f, RZ ;  /* 0x0000001f02000819 */ /* 0x000fc800000006ff */
[----:B------:R1:W2:Y:S01]  /*4180*/  @P0 SYNCS.PHASECHK.TRANS64.TRYWAIT P2, [UR6], R0 ;  /* 0x00000000ff0005a7 */ /* 0x0002a20008041106 */
[----:B------:R-:W3:Y:S02]  /*4190*/  SYNCS.PHASECHK.TRANS64.TRYWAIT P0, [UR10+0x1a0], R5 ;  /* 0x0001a005ff0075a7 */ /* 0x000ee4000800110a */
[----:B-123--:R-:W-:Y:S05]  /*41a0*/  @!P0 BRA `(.L_x_86) ;  /* 0x0000004400408947 */ /* 0x00efea0003800000 */
.L_x_182:
[----:B------:R-:W-:Y:S01]  /*41b0*/  UMOV UR19, UR20 ;  /* 0x0000001400137c82 */ /* 0x000fe20008000000 */
[----:B------:R-:W-:Y:S05]  /*41c0*/  BRA.U !UP0, `(.L_x_87) ;  /* 0x0000000108987547 */ /* 0x000fea000b800000 */
[----:B------:R-:W-:Y:S02]  /*41d0*/  UIADD3 UR19, UPT, UPT, UR23, UR20, URZ ;  /* 0x0000001417137290 */ /* 0x000fe4000fffe0ff */
[----:B------:R-:W-:Y:S01]  /*41e0*/  UPLOP3.LUT UP3, UPT, UPT, UPT, UPT, 0x40, 0x4 ;  /* 0x000000000004789c */ /* 0x000fe20003f6e870 */
[----:B------:R-:W-:Y:S01]  /*41f0*/  UMOV UR18, UR7 ;  /* 0x0000000700127c82 */ /* 0x000fe20008000000 */
[----:B------:R-:W-:-:S09]  /*4200*/  UMOV UR17, UR21 ;  /* 0x0000001500117c82 */ /* 0x000fd20008000000 */
.L_x_90:
[----:B--2---:R-:W-:Y:S01]  /*4210*/  ULEA UR9, UR17, UR8, 0x3 ;  /* 0x0000000811097291 */ /* 0x004fe2000f8e18ff */
[----:B---3--:R-:W-:Y:S11]  /*4220*/  @P2 BRA `(.L_x_88) ;  /* 0x00000000000c2947 */ /* 0x008ff60003800000 */
[----:B-1----:R-:W-:Y:S04]  /*4230*/  SHF.L.U32 R5, R2, 0x1f, RZ ;  /* 0x0000001f02057819 */ /* 0x002fe800000006ff */
[----:B------:R-:W1:Y:S02]  /*4240*/  SYNCS.PHASECHK.TRANS64.TRYWAIT P0, [UR9], R5 ;  /* 0x00000005ff0075a7 */ /* 0x000e640008001109 */
[----:B-1----:R-:W-:Y:S05]  /*4250*/  @!P0 BRA `(.L_x_89) ;  /* 0x00000044002c8947 */ /* 0x002fea0003800000 */
.L_x_88:
[----:B------:R-:W-:Y:S01]  /*4260*/  UISETP.NE.AND UP0, UPT, UR18, 0x1, UPT ;  /* 0x000000011200788c */ /* 0x000fe2000bf05270 */
[----:B------:R-:W-:Y:S01]  /*4270*/  PLOP3.LUT P2, PT, PT, PT, PT, 0x80, 0x8 ;  /* 0x000000000008781c */ /* 0x000fe20003f4f070 */
[----:B------:R-:W-:Y:S02]  /*4280*/  UIADD3 UR21, UPT, UPT, UR17, 0x1, URZ ;  /* 0x0000000111157890 */ /* 0x000fe4000fffe0ff */
[----:B------:R-:W-:Y:S02]  /*4290*/  ULEA UR30, UR17, UR15, 0x7 ;  /* 0x0000000f111e7291 */ /* 0x000fe4000f8e38ff */
[----:B------:R-:W-:Y:S01]  /*42a0*/  UISETP.NE.AND UP1, UPT, UR21, 0x14, UPT ;  /* 0x000000141500788c */ /* 0x000fe2000bf25270 */
[----:B------:R-:W-:Y:S01]  /*42b0*/  PLOP3.LUT P0, PT, PT, PT, UP0, 0x80, 0x8 ;  /* 0x000000000008781c */ /* 0x000fe20003f0f008 */
[----:B------:R-:W-:Y:S02]  /*42c0*/  ULEA UR32, UR17, UR14, 0x9 ;  /* 0x0000000e11207291 */ /* 0x000fe4000f8e48ff */
[----:B------:R-:W-:Y:S02]  /*42d0*/  USEL UR16, URZ, 0x1, UP1 ;  /* 0x00000001ff107887 */ /* 0x000fe40008800000 */
[----:B------:R-:W-:Y:S02]  /*42e0*/  USEL UR21, UR21, URZ, UP1 ;  /* 0x000000ff15157287 */ /* 0x000fe40008800000 */
[----:B------:R-:W-:Y:S02]  /*42f0*/  UIADD3 UR36, UPT, UPT, UR30, 0x2, URZ ;  /* 0x000000021e247890 */ /* 0x000fe4000fffe0ff */
[----:B------:R-:W-:Y:S01]  /*4300*/  @UP0 ULEA UR6, UR21, UR8, 0x3 ;  /* 0x0000000815060291 */ /* 0x000fe2000f8e18ff */
[----:B------:R-:W-:Y:S01]  /*4310*/  LOP3.LUT R2, R2, UR16, RZ, 0x3c, !PT ;  /* 0x0000001002027c12 */ /* 0x000fe2000f8e3cff */
[----:B------:R-:W-:Y:S02]  /*4320*/  UIADD3 UR34, UPT, UPT, UR32, 0x2, URZ ;  /* 0x0000000220227890 */ /* 0x000fe4000fffe0ff */
[----:B------:R-:W-:Y:S01]  /*4330*/  UIADD3 UR9, UPT, UPT, UR9, 0xa0, URZ ;  /* 0x000000a009097890 */ /* 0x000fe2000fffe0ff */
[----:B-1----:R-:W-:Y:S01]  /*4340*/  @P0 SHF.L.U32 R0, R2, 0x1f, RZ ;  /* 0x0000001f02000819 */ /* 0x002fe200000006ff */
[----:B------:R-:W-:Y:S01]  /*4350*/  UMOV UR31, 0x80004020 ;  /* 0x80004020001f7882 */ /* 0x000fe20000000000 */
[----:B------:R-:W-:Y:S01]  /*4360*/  UMOV UR33, 0x80004020 ;  /* 0x8000402000217882 */ /* 0x000fe20000000000 */
[----:B------:R-:W-:Y:S01]  /*4370*/  UMOV UR37, 0x80004020 ;  /* 0x8000402000257882 */ /* 0x000fe20000000000 */
[----:B------:R2:W3:Y:S01]  /*4380*/  @P0 SYNCS.PHASECHK.TRANS64.TRYWAIT P2, [UR6], R0 ;  /* 0x00000000ff0005a7 */ /* 0x0004e20008041106 */
[----:B------:R-:W-:Y:S01]  /*4390*/  UIADD3 UR20, UPT, UPT, UR20, 0x1, URZ ;  /* 0x0000000114147890 */ /* 0x000fe2000fffe0ff */
[----:B------:R2:W-:Y:S01]  /*43a0*/  UTCQMMA.2CTA gdesc[UR32], gdesc[UR30], tmem[UR11], tmem[UR28], idesc[UR29], UP3 ;  /* 0x00ff1c1e200075ea */ /* 0x0005e20009a0030b */
[----:B------:R-:W-:Y:S02]  /*43b0*/  UIADD3 UR18, UPT, UPT, UR18, -0x1, URZ ;  /* 0xffffffff12127890 */ /* 0x000fe4000fffe0ff */
[----:B------:R-:W-:Y:S02]  /*43c0*/  UISETP.NE.AND UP0, UPT, UR20, UR19, UPT ;  /* 0x000000131400728c */ /* 0x000fe4000bf05270 */
[----:B------:R-:W-:Y:S01]  /*43d0*/  UPLOP3.LUT UP3, UPT, UPT, UPT, UPT, 0x80, 0x8 ;  /* 0x000000000008789c */ /* 0x000fe20003f6f070 */
[----:B------:R-:W-:Y:S01]  /*43e0*/  UMOV UR35, 0x80004020 ;  /* 0x8000402000237882 */ /* 0x000fe20000000000 */
[----:B------:R-:W-:Y:S01]  /*43f0*/  UMOV UR17, UR21 ;  /* 0x0000001500117c82 */ /* 0x000fe20008000000 */
[----:B------:R2:W-:Y:S01]  /*4400*/  UTCQMMA.2CTA gdesc[UR34], gdesc[UR36], tmem[UR11], tmem[UR26], idesc[UR27], UPT ;  /* 0x00ff1a24220075ea */ /* 0x0005e2000ba0030b */
[----:B------:R2:W-:Y:S03]  /*4410*/  UTCBAR.2CTA.MULTICAST [UR9], URZ, UR13 ;  /* 0x000000ff090073e9 */ /* 0x0005e6000820080d */
[----:B------:R-:W-:Y:S05]  /*4420*/  BRA.U UP0, `(.L_x_90) ;  /* 0xfffffffd00787547 */ /* 0x000fea000b83ffff */
.L_x_87:
[----:B------:R-:W-:Y:S01]  /*4430*/  UIADD3 UR10, UPT, UPT, UR10, 0x180, URZ ;  /* 0x000001800a0a7890 */ /* 0x000fe2000fffe0ff */
[----:B------:R-:W-:-:S08]  /*4440*/  UMOV UR20, UR19 ;  /* 0x0000001300147c82 */ /* 0x000fd00008000000 */
[----:B------:R4:W-:Y:S01]  /*4450*/  UTCBAR.2CTA.MULTICAST [UR10], URZ, UR12 ;  /* 0x000000ff0a0073e9 */ /* 0x0009e2000820080c */
[----:B------:R-:W-:Y:S02]  /*4460*/  NOP ;  /* 0x0000000000007918 */ /* 0x000fe40000000000 */
.L_x_85:
[----:B------:R-:W-:Y:S01]  /*4470*/  UIADD3 UR22, UPT, UPT, UR22, 0x1, URZ ;  /* 0x0000000116167890 */ /* 0x000fe2000fffe0ff */
[----:B------:R-:W-:-:S03]  /*4480*/  ISETP.NE.AND P0, PT, R8, 0x2, PT ;  /* 0x000000020800780c */ /* 0x000fc60003f05270 */
[----:B------:R-:W-:Y:S01]  /*4490*/  UISETP.NE.AND UP0, UPT, UR22, 0x4, UPT ;  /* 0x000000041600788c */ /* 0x000fe2000bf05270 */
[----:B-12---:R-:W-:Y:S02]  /*44a0*/  SEL R0, RZ, 0x1, P0 ;  /* 0x00000001ff007807 */ /* 0x006fe40000000000 */
[----:B------:R-:W-:Y:S01]  /*44b0*/  SEL R8, R8, RZ, P0 ;  /* 0x000000ff08087207 */ /* 0x000fe20000000000 */
[----:B------:R-:W-:Y:S01]  /*44c0*/  USEL UR6, URZ, 0x1, UP0 ;  /* 0x00000001ff067887 */ /* 0x000fe20008000000 */
[----:B------:R-:W-:Y:S01]  /*44d0*/  LOP3.LUT R3, R3, R0, RZ, 0x3c, !PT ;  /* 0x0000000003037212 */ /* 0x000fe200078e3cff */
[----:B------:R-:W-:-:S04]  /*44e0*/  USEL UR22, UR22, URZ, UP0 ;  /* 0x000000ff16167287 */ /* 0x000fc80008000000 */
[----:B------:R-:W-:Y:S01]  /*44f0*/  LOP3.LUT R9, R9, UR6, RZ, 0x3c, !PT ;  /* 0x0000000609097c12 */ /* 0x000fe2000f8e3cff */
[----:B------:R-:W-:Y:S07]  /*4500*/  @P1 BRA `(.L_x_91) ;  /* 0xfffffff800b01947 */ /* 0x000fee000383ffff */
[----:B------:R-:W1:Y:S01]  /*4510*/  S2UR UR6, SR_CgaCtaId ;  /* 0x00000000000679c3 */ /* 0x000e620000008800 */
[----:B------:R-:W-:Y:S01]  /*4520*/  ELECT P0, URZ, PT ;  /* 0x0000000000ff782f */ /* 0x000fe20003800000 */
[----:B------:R-:W-:Y:S01]  /*4530*/  HFMA2 R0, -RZ, RZ, 0, 5.9604644775390625e-08 ;  /* 0x00000001ff007431 */ /* 0x000fe200000001ff */
[----:B------:R-:W-:-:S05]  /*4540*/  UMOV UR7, 0x40 ;  /* 0x0000004000077882 */ /* 0x000fca0000000000 */
[----:B------:R-:W-:Y:S01]  /*4550*/  UVIRTCOUNT.DEALLOC.SMPOOL 0x80 ;  /* 0x000000800000784c */ /* 0x000fe20000000000 */
[----:B------:R-:W-:Y:S02]  /*4560*/  UISETP.NE.AND UP0, UPT, UR5, URZ, UPT ;  /* 0x000000ff0500728c */ /* 0x000fe4000bf05270 */
[----:B-1----:R-:W-:-:S09]  /*4570*/  ULEA UR6, UR6, UR7, 0x18 ;  /* 0x0000000706067291 */ /* 0x002fd2000f8ec0ff */
[----:B------:R1:W-:Y:S01]  /*4580*/  @P0 STS.U8 [UR6+0x1c], R0 ;  /* 0x00001c00ff000988 */ /* 0x0003e20008000006 */
[----:B------:R-:W-:Y:S05]  /*4590*/  BRA.U UP0, `(.L_x_92) ;  /* 0x0000000100a07547 */ /* 0x000fea000b800000 */
[----:B------:R-:W-:Y:S01]  /*45a0*/  UIADD3 UR5, UPT, UPT, UR8, 0x1a0, URZ ;  /* 0x000001a008057890 */ /* 0x000fe2000fffe0ff */
[----:B------:R-:W-:-:S03]  /*45b0*/  SHF.L.U32 R3, R9, 0x1f, RZ ;  /* 0x0000001f09037819 */ /* 0x000fc600000006ff */
[----:B------:R-:W-:-:S09]  /*45c0*/  ULEA UR7, UR22, UR5, 0x3 ;  /* 0x0000000516077291 */ /* 0x000fd2000f8e18ff */
[----:B------:R-:W2:Y:S02]  /*45d0*/  SYNCS.PHASECHK.TRANS64.TRYWAIT P0, [UR7], R3 ;  /* 0x00000003ff0075a7 */ /* 0x000ea40008001107 */
[----:B--2---:R-:W-:Y:S05]  /*45e0*/  @!P0 BRA `(.L_x_93) ;  /* 0x0000004000608947 */ /* 0x004fea0003800000 */
.L_x_185:
[----:B------:R-:W-:-:S04]  /*45f0*/  UIADD3 UR9, UPT, UPT, UR22, 0x1, URZ ;  /* 0x0000000116097890 */ /* 0x000fc8000fffe0ff */
[----:B------:R-:W-:-:S04]  /*4600*/  UISETP.NE.AND UP1, UPT, UR9, 0x4, UPT ;  /* 0x000000040900788c */ /* 0x000fc8000bf25270 */
[----:B----4-:R-:W-:Y:S02]  /*4610*/  USEL UR10, URZ, 0x1, UP1 ;  /* 0x00000001ff0a7887 */ /* 0x010fe40008800000 */
[----:B------:R-:W-:-:S04]  /*4620*/  USEL UR9, UR9, URZ, UP1 ;  /* 0x000000ff09097287 */ /* 0x000fc80008800000 */
[----:B------:R-:W-:Y:S01]  /*4630*/  ULEA UR7, UR9, UR5, 0x3 ;  /* 0x0000000509077291 */ /* 0x000fe2000f8e18ff */
[----:B------:R-:W-:-:S04]  /*4640*/  LOP3.LUT R2, R9, UR10, RZ, 0x3c, !PT ;  /* 0x0000000a09027c12 */ /* 0x000fc8000f8e3cff */
[----:B-1----:R-:W-:-:S04]  /*4650*/  SHF.L.U32 R3, R2, 0x1f, RZ ;  /* 0x0000001f02037819 */ /* 0x002fc800000006ff */
[----:B------:R-:W1:Y:S02]  /*4660*/  SYNCS.PHASECHK.TRANS64.TRYWAIT P0, [UR7], R3 ;  /* 0x00000003ff0075a7 */ /* 0x000e640008001107 */
[----:B-1----:R-:W-:Y:S05]  /*4670*/  @!P0 BRA `(.L_x_94) ;  /* 0x0000004000548947 */ /* 0x002fea0003800000 */
.L_x_187:
        /* <DEDUP_REMOVED lines=9> */
.L_x_189:
[----:B------:R-:W-:-:S04]  /*4710*/  UIADD3 UR9, UPT, UPT, UR9, 0x1, URZ ;  /* 0x0000000109097890 */ /* 0x000fc8000fffe0ff */
[----:B------:R-:W-:-:S04]  /*4720*/  UISETP.NE.AND UP1, UPT, UR9, 0x4, UPT ;  /* 0x000000040900788c */ /* 0x000fc8000bf25270 */
[----:B------:R-:W-:Y:S02]  /*4730*/  USEL UR7, URZ, 0x1, UP1 ;  /* 0x00000001ff077887 */ /* 0x000fe40008800000 */
[----:B------:R-:W-:-:S04]  /*4740*/  USEL UR9, UR9, URZ, UP1 ;  /* 0x000000ff09097287 */ /* 0x000fc80008800000 */
[----:B------:R-:W-:Y:S01]  /*4750*/  ULEA UR9, UR9, UR5, 0x3 ;  /* 0x0000000509097291 */ /* 0x000fe2000f8e18ff */
[----:B-1----:R-:W-:-:S04]  /*4760*/  LOP3.LUT R3, R2, UR7, RZ, 0x3c, !PT ;  /* 0x0000000702037c12 */ /* 0x002fc8000f8e3cff */
[----:B------:R-:W-:Y:S01]  /*4770*/  SHF.L.U32 R3, R3, 0x1f, RZ ;  /* 0x0000001f03037819 */ /* 0x000fe200000006ff */
[----:B------:R-:W-:-:S04]  /*4780*/  IMAD.U32 R0, RZ, RZ, UR9 ;  /* 0x00000009ff007e24 */ /* 0x000fc8000f8e00ff */
[----:B------:R1:W2:Y:S03]  /*4790*/  SYNCS.PHASECHK.TRANS64.TRYWAIT P0, [R0+URZ], R3 ;  /* 0x00000003000075a7 */ /* 0x0002a600080011ff */
[----:B--2---:R-:W-:Y:S05]  /*47a0*/  @!P0 NANOSLEEP.SYNCS 0x989680 ;  /* 0x009896800000895d */ /* 0x004fea0003900000 */
[----:B------:R-:W2:Y:S02]  /*47b0*/  @!P0 SYNCS.PHASECHK.TRANS64 P0, [R0+URZ], R3 ;  /* 0x00000003000085a7 */ /* 0x000ea400080010ff */
[----:B--2---:R-:W-:Y:S05]  /*47c0*/  @P0 BRA `(.L_x_96) ;  /* 0x0000000000200947 */ /* 0x004fea0003800000 */
.L_x_97:
[----:B--2---:R2:W4:Y:S02]  /*47d0*/  SYNCS.PHASECHK.TRANS64.TRYWAIT P0, [R0+URZ], R3 ;  /* 0x00000003000075a7 */ /* 0x00452400080011ff */
[----:B----4-:R-:W-:Y:S05]  /*47e0*/  @!P0 NANOSLEEP.SYNCS 0x989680 ;  /* 0x009896800000895d */ /* 0x010fea0003900000 */
[----:B------:R-:W4:Y:S02]  /*47f0*/  @!P0 SYNCS.PHASECHK.TRANS64 P0, [R0+URZ], R3 ;  /* 0x00000003000085a7 */ /* 0x000f2400080010ff */
[----:B----4-:R-:W-:Y:S05]  /*4800*/  @!P0 BRA `(.L_x_97) ;  /* 0xfffffffc00f08947 */ /* 0x010fea000383ffff */
[----:B------:R-:W-:Y:S05]  /*4810*/  BRA `(.L_x_96) ;  /* 0x00000000000c7947 */ /* 0x000fea0003800000 */
.L_x_92:
[----:B------:R-:W-:-:S04]  /*4820*/  UIADD3 UR5, UPT, UPT, UR8, 0x1e0, URZ ;  /* 0x000001e008057890 */ /* 0x000fc8000fffe0ff */
[----:B------:R-:W-:-:S09]  /*4830*/  UPRMT UR5, UR4, 0x654, UR5 ;  /* 0x0000065404057896 */ /* 0x000fd20008000005 */
[----:B------:R-:W-:Y:S03]  /*4840*/  SYNCS.ARRIVE.TRANS64.RED.A1T0 RZ, [UR5], RZ ;  /* 0x000000ffffff79a7 */ /* 0x000fe60008100405 */
.L_x_96:
[----:B-12---:R-:W-:Y:S01]  /*4850*/  SHF.L.U32 R3, RZ, 0x1f, RZ ;  /* 0x0000001fff037819 */ /* 0x006fe200000006ff */
[----:B------:R-:W-:Y:S01]  /*4860*/  UIADD3 UR5, UPT, UPT, UR8, 0x1e0, URZ ;  /* 0x000001e008057890 */ /* 0x000fe2000fffe0ff */
[----:B------:R-:W-:Y:S02]  /*4870*/  PLOP3.LUT P0, PT, PT, PT, UP0, 0x80, 0x8 ;  /* 0x000000000008781c */ /* 0x000fe40003f0f008 */
[----:B------:R-:W1:Y:S02]  /*4880*/  SYNCS.PHASECHK.TRANS64.TRYWAIT P1, [UR8+0x1e0], R3 ;  /* 0x0001e003ff0075a7 */ /* 0x000e640008021108 */
[----:B-1----:R-:W-:Y:S09]  /*4890*/  @!P1 BRA `(.L_x_98) ;  /* 0x0000003c00fc9947 */ /* 0x002ff20003800000 */
.L_x_191:
[----:B------:R-:W-:Y:S01]  /*48a0*/  @!UP0 UPRMT UR5, UR4, 0x654, UR5 ;  /* 0x0000065404058896 */ /* 0x000fe20008000005 */
[----:B------:R-:W-:Y:S02]  /*48b0*/  UMOV UR8, 0xffff ;  /* 0x0000ffff00087882 */ /* 0x000fe40000000000 */
[----:B------:R-:W-:-:S06]  /*48c0*/  UMOV UR4, 0x1 ;  /* 0x0000000100047882 */ /* 0x000fcc0000000000 */
[----:B------:R-:W-:Y:S01]  /*48d0*/  @!P0 SYNCS.ARRIVE.TRANS64.RED.A1T0 RZ, [UR5], RZ ;  /* 0x000000ffffff89a7 */ /* 0x000fe20008100405 */
[----:B------:R-:W-:Y:S01]  /*48e0*/  NOP ;  /* 0x0000000000007918 */ /* 0x000fe20000000000 */
[----:B-1----:R-:W1:Y:S01]  /*48f0*/  LDS R0, [UR6+0x14] ;  /* 0x00001406ff007984 */ /* 0x002e620008000800 */
[----:B------:R-:W-:-:S04]  /*4900*/  ULOP3.LUT UR5, UR24, 0xffff, URZ, 0xc0, !UPT ;  /* 0x0000ffff18057892 */ /* 0x000fc8000f8ec0ff */
[----:B------:R-:W-:-:S04]  /*4910*/  USHF.R.U32.HI UR5, URZ, 0x5, UR5 ;  /* 0x00000005ff057899 */ /* 0x000fc80008011605 */
[----:B------:R-:W-:Y:S02]  /*4920*/  USHF.L.U32 UR8, UR8, UR5, URZ ;  /* 0x0000000508087299 */ /* 0x000fe400080006ff */
[----:B------:R-:W-:-:S04]  /*4930*/  USHF.L.U32 UR4, UR4, UR5, URZ ;  /* 0x0000000504047299 */ /* 0x000fc800080006ff */
[----:B-1----:R-:W-:-:S04]  /*4940*/  LOP3.LUT R0, R0, UR8, RZ, 0xc0, !PT ;  /* 0x0000000800007c12 */ /* 0x002fc8000f8ec0ff */
[----:B------:R-:W-:-:S13]  /*4950*/  ISETP.NE.AND P0, PT, R0, UR8, PT ;  /* 0x0000000800007c0c */ /* 0x000fda000bf05270 */
[----:B------:R-:W-:Y:S05]  /*4960*/  @P0 BRA `(.L_x_99) ;  /* 0x0000000000580947 */ /* 0x000fea0003800000 */
[----:B------:R-:W1:Y:S02]  /*4970*/  LDS R0, [UR6+0x18] ;  /* 0x00001806ff007984 */ /* 0x000e640008000800 */
[----:B-1----:R-:W-:-:S04]  /*4980*/  LOP3.LUT R0, R0, UR4, RZ, 0xc0, !PT ;  /* 0x0000000400007c12 */ /* 0x002fc8000f8ec0ff */
[----:B------:R-:W-:-:S13]  /*4990*/  ISETP.NE.AND P0, PT, R0, UR4, PT ;  /* 0x0000000400007c0c */ /* 0x000fda000bf05270 */
[----:B------:R-:W-:Y:S05]  /*49a0*/  @P0 BRA `(.L_x_100) ;  /* 0x00000000003c0947 */ /* 0x000fea0003800000 */
[----:B------:R-:W1:Y:S01]  /*49b0*/  S2R R2, SR_LANEID ;  /* 0x0000000000027919 */ /* 0x000e620000000000 */
[----:B------:R-:W-:Y:S01]  /*49c0*/  ULOP3.LUT UR8, URZ, UR8, URZ, 0x33, !UPT ;  /* 0x00000008ff087292 */ /* 0x000fe2000f8e33ff */
[----:B------:R-:W-:Y:S01]  /*49d0*/  LOP3.LUT R4, RZ, UR4, RZ, 0x33, !PT ;  /* 0x00000004ff047c12 */ /* 0x000fe2000f8e33ff */
[----:B------:R-:W-:Y:S02]  /*49e0*/  VOTEU.ANY UR7, UPT, PT ;  /* 0x0000000000077886 */ /* 0x000fe400038e0100 */
[----:B------:R-:W-:Y:S01]  /*49f0*/  UFLO.U32 UR7, UR7 ;  /* 0x00000007000772bd */ /* 0x000fe200080e0000 */
[----:B------:R-:W2:Y:S01]  /*4a00*/  REDUX UR4, R4 ;  /* 0x00000000040473c4 */ /* 0x000ea20000000000 */
[----:B------:R-:W-:-:S06]  /*4a10*/  IMAD.U32 R0, RZ, RZ, UR8 ;  /* 0x00000008ff007e24 */ /* 0x000fcc000f8e00ff */
[----:B------:R1:W-:Y:S01]  /*4a20*/  UTCATOMSWS.AND URZ, UR8 ;  /* 0x0000000800ff79e3 */ /* 0x0003e20008000000 */
[----:B------:R-:W3:Y:S01]  /*4a30*/  REDUX UR5, R0 ;  /* 0x00000000000573c4 */ /* 0x000ee20000000000 */
[----:B-1----:R-:W-:Y:S01]  /*4a40*/  ISETP.EQ.U32.AND P0, PT, R2, UR7, PT ;  /* 0x0000000702007c0c */ /* 0x002fe2000bf02070 */
[----:B--2---:R-:W-:Y:S01]  /*4a50*/  IMAD.U32 R2, RZ, RZ, UR4 ;  /* 0x00000004ff027e24 */ /* 0x004fe2000f8e00ff */
[----:B---3--:R-:W-:-:S11]  /*4a60*/  MOV R3, UR5 ;  /* 0x0000000500037c02 */ /* 0x008fd60008000f00 */
[----:B------:R1:W-:Y:S04]  /*4a70*/  @P0 ATOMS.AND RZ, [UR6+0x14], R3 ;  /* 0x00001403ffff098c */ /* 0x0003e8000a800006 */
[----:B------:R1:W-:Y:S01]  /*4a80*/  @P0 ATOMS.AND RZ, [UR6+0x18], R2 ;  /* 0x00001802ffff098c */ /* 0x0003e2000a800006 */
[----:B------:R-:W-:Y:S05]  /*4a90*/  BRA `(.L_x_101) ;  /* 0x0000000000147947 */ /* 0x000fea0003800000 */
.L_x_100:
[----:B------:R-:W-:Y:S02]  /*4aa0*/  MOV R2, 0x4ac0 ;  /* 0x00004ac000027802 */ /* 0x000fe40000000f00 */
[----:B---345:R-:W-:Y:S05]  /*4ab0*/  CALL.REL.NOINC `($__internal_0_$__cuda_sm10x_tcgen05_guardrail_trap_col_being_dealloced_not_returned_by_alloc) ;  /* 0x0000004000107944 */ /* 0x038fea0003c00000 */
[----:B------:R-:W-:Y:S05]  /*4ac0*/  BRA `(.L_x_101) ;  /* 0x0000000000087947 */ /* 0x000fea0003800000 */
.L_x_99:
[----:B------:R-:W-:Y:S02]  /*4ad0*/  MOV R2, 0x4af0 ;  /* 0x00004af000027802 */ /* 0x000fe40000000f00 */
[----:B---345:R-:W-:Y:S05]  /*4ae0*/  CALL.REL.NOINC `($__internal_2_$__cuda_sm10x_tcgen05_guardrail_trap_unallocated_columns_being_dealloced) ;  /* 0x00000040001c7944 */ /* 0x038fea0003c00000 */
.L_x_101:
[----:B------:R-:W-:Y:S01]  /*4af0*/  NOP ;  /* 0x0000000000007918 */ /* 0x000fe20000000000 */
[----:B----4-:R-:W-:Y:S05]  /*4b00*/  EXIT ;  /* 0x000000000000794d */ /* 0x010fea0003800000 */
.L_x_72:
[----:B------:R-:W-:-:S09]  /*4b10*/  UISETP.NE.OR UP5, UPT, UR10, 0x3, !UP5 ;  /* 0x000000030a00788c */ /* 0x000fd2000efa5670 */
[----:B------:R-:W-:Y:S05]  /*4b20*/  BRA.U UP5, `(.L_x_102) ;  /* 0x0000000905c87547 */ /* 0x000fea000b800000 */
[----:B------:R-:W1:Y:S01]  /*4b30*/  LDC R0, c[0x0][0xb30] ;  /* 0x0002cc00ff007b82 */ /* 0x000e620000000800 */
[----:B------:R-:W2:Y:S01]  /*4b40*/  LDCU.64 UR8, c[0x0][0x888] ;  /* 0x00011100ff0877ac */ /* 0x000ea20008000a00 */
[----:B------:R-:W-:Y:S01]  /*4b50*/  IMAD.MOV.U32 R30, RZ, RZ, 0x1 ;  /* 0x00000001ff1e7424 */ /* 0x000fe200078e00ff */
[----:B------:R-:W-:Y:S01]  /*4b60*/  CS2R R28, SRZ ;  /* 0x00000000001c7805 */ /* 0x000fe2000001ff00 */
[----:B------:R-:W-:Y:S01]  /*4b70*/  IMAD.MOV.U32 R25, RZ, RZ, 0x2000 ;  /* 0x00002000ff197424 */ /* 0x000fe200078e00ff */
[----:B------:R-:W3:Y:S03]  /*4b80*/  LDCU.64 UR4, c[0x0][0x890] ;  /* 0x00011200ff0477ac */ /* 0x000ee60008000a00 */
[----:B------:R-:W4:Y:S01]  /*4b90*/  LDC R19, c[0x0][0x370] ;  /* 0x0000dc00ff137b82 */ /* 0x000f220000000800 */
[----:B------:R-:W-:Y:S01]  /*4ba0*/  UMOV UR6, 0x400 ;  /* 0x0000040000067882 */ /* 0x000fe20000000000 */
[----:B------:R-:W-:-:S02]  /*4bb0*/  UPLOP3.LUT UP1, UPT, UPT, UPT, UPT, 0x40, 0x4 ;  /* 0x000000000004789c */ /* 0x000fc40003f2e870 */
[----:B------:R-:W-:-:S04]  /*4bc0*/  ULEA UR6, UR37, UR6, 0x18 ;  /* 0x0000000625067291 */ /* 0x000fc8000f8ec0ff */
[----:B------:R-:W4:Y:S01]  /*4bd0*/  LDC R2, c[0x0][0xb0c] ;  /* 0x0002c300ff027b82 */ /* 0x000f220000000800 */
[----:B--2---:R-:W-:Y:S02]  /*4be0*/  UISETP.NE.U32.AND UP2, UPT, UR8, URZ, UPT ;  /* 0x000000ff0800728c */ /* 0x004fe4000bf45070 */
[----:B------:R-:W-:Y:S02]  /*4bf0*/  UIADD3 UR8, UPT, UPT, UR6, 0x140, URZ ;  /* 0x0000014006087890 */ /* 0x000fe4000fffe0ff */
[----:B---3--:R-:W-:-:S03]  /*4c00*/  UISETP.NE.U32.AND UP3, UPT, UR4, URZ, UPT ;  /* 0x000000ff0400728c */ /* 0x008fc6000bf65070 */
[----:B------:R-:W2:Y:S01]  /*4c10*/  LDC R18, c[0x0][0xb20] ;  /* 0x0002c800ff127b82 */ /* 0x000ea20000000800 */
[----:B-1----:R-:W-:Y:S01]  /*4c20*/  ISETP.NE.AND P1, PT, R0, 0x1, PT ;  /* 0x000000010000780c */ /* 0x002fe20003f25270 */
[----:B------:R-:W-:Y:S02]  /*4c30*/  UISETP.NE.AND.EX UP2, UPT, UR9, URZ, UPT, UP2 ;  /* 0x000000ff0900728c */ /* 0x000fe4000bf45320 */
[----:B------:R-:W-:Y:S02]  /*4c40*/  UPRMT UR37, UR37, 0x654, UR8 ;  /* 0x0000065425257896 */ /* 0x000fe40008000008 */
[----:B------:R-:W-:Y:S02]  /*4c50*/  UISETP.NE.AND.EX UP3, UPT, UR5, URZ, UPT, UP3 ;  /* 0x000000ff0500728c */ /* 0x000fe4000bf65330 */
[----:B------:R-:W1:Y:S08]  /*4c60*/  LDC.64 R32, c[0x0][0x348] ;  /* 0x0000d200ff207b82 */ /* 0x000e700000000a00 */
[----:B------:R-:W3:Y:S08]  /*4c70*/  LDC.64 R16, c[0x0][0xb10] ;  /* 0x0002c400ff107b82 */ /* 0x000ef00000000a00 */
[----:B------:R-:W1:Y:S08]  /*4c80*/  LDC.64 R6, c[0x0][0xb18] ;  /* 0x0002c600ff067b82 */ /* 0x000e700000000a00 */
[----:B------:R-:W1:Y:S08]  /*4c90*/  LDC.64 R4, c[0x0][0xb28] ;  /* 0x0002ca00ff047b82 */ /* 0x000e700000000a00 */
[----:B--2-4-:R-:W1:Y:S02]  /*4ca0*/  LDC R24, c[0x0][0x374] ;  /* 0x0000dd00ff187b82 */ /* 0x014e640000000800 */
.L_x_110:
[C---:B------:R-:W-:Y:S02]  /*4cb0*/  LEA R0, R29.reuse, UR6, 0x3 ;  /* 0x000000061d007c11 */ /* 0x040fe4000f8e18ff */
[----:B------:R-:W-:Y:S02]  /*4cc0*/  SHF.L.U32 R3, R28, 0x1f, RZ ;  /* 0x0000001f1c037819 */ /* 0x000fe400000006ff */
[----:B------:R-:W-:Y:S02]  /*4cd0*/  LEA R20, R29, UR6, 0x4 ;  /* 0x000000061d147c11 */ /* 0x000fe4000f8e20ff */
[----:B--2---:R-:W2:Y:S02]  /*4ce0*/  SYNCS.PHASECHK.TRANS64.TRYWAIT P0, [R0+URZ+0x160], R3 ;  /* 0x00016003000075a7 */ /* 0x004ea400080011ff */
[----:B--2---:R-:W-:Y:S05]  /*4cf0*/  @!P0 BRA `(.L_x_103) ;  /* 0x0000003800fc8947 */ /* 0x004fea0003800000 */
.L_x_192:
[----:B------:R-:W-:Y:S01]  /*4d00*/  ISETP.GE.AND P0, PT, R72, 0x1, PT ;  /* 0x000000014800780c */ /* 0x000fe20003f06270 */
[----:B------:R-:W4:Y:S01]  /*4d10*/  LDS.128 R20, [R20+0x1f0] ;  /* 0x0001f00014147984 */ /* 0x000f220000000c00 */
[----:B------:R-:W-:Y:S01]  /*4d20*/  ISETP.NE.U32.AND P4, PT, RZ, UR4, PT ;  /* 0x00000004ff007c0c */ /* 0x000fe2000bf85070 */
[----:B--2---:R-:W-:Y:S01]  /*4d30*/  VIADD R0, R0, 0x170 ;  /* 0x0000017000007836 */ /* 0x004fe20000000000 */
[----:B------:R-:W-:Y:S02]  /*4d40*/  SHF.L.U32 R26, R30, 0x1f, RZ ;  /* 0x0000001f1e1a7819 */ /* 0x000fe400000006ff */
[----:B------:R-:W-:Y:S02]  /*4d50*/  ISETP.NE.AND.EX P4, PT, RZ, UR5, PT, P4 ;  /* 0x00000005ff007c0c */ /* 0x000fe4000bf85340 */
[----:B------:R-:W-:Y:S01]  /*4d60*/  PRMT R0, RZ, 0x654, R0 ;  /* 0x00000654ff007816 */ /* 0x000fe20000000000 */
[----:B------:R-:W-:Y:S01]  /*4d70*/  @!PT LDS RZ, [RZ] ;  /* 0x00000000fffff984 */ /* 0x000fe20000000800 */
[----:B------:R-:W-:Y:S01]  /*4d80*/  @!PT LDS RZ, [RZ] ;  /* 0x00000000fffff984 */ /* 0x000fe20000000800 */
[----:B------:R-:W-:Y:S01]  /*4d90*/  @!PT LDS RZ, [RZ] ;  /* 0x00000000fffff984 */ /* 0x000fe20000000800 */
[----:B------:R-:W-:Y:S01]  /*4da0*/  @!PT LDS RZ, [RZ] ;  /* 0x00000000fffff984 */ /* 0x000fe20000000800 */
[----:B------:R2:W-:Y:S06]  /*4db0*/  MEMBAR.ALL.CTA ;  /* 0x0000000000007992 */ /* 0x0005ec0000008000 */
[----:B--2---:R-:W2:Y:S02]  /*4dc0*/  FENCE.VIEW.ASYNC.S ;  /* 0x00000000000073c6 */ /* 0x004ea40000000000 */
[----:B--2---:R2:W-:Y:S01]  /*4dd0*/  SYNCS.ARRIVE.TRANS64.RED.A1T0 RZ, [R0+URZ], RZ ;  /* 0x000000ff00ff79a7 */ /* 0x0045e200081004ff */
[----:B----4-:R-:W-:Y:S11]  /*4de0*/  LOP3.LUT P3, RZ, R22, 0x1, RZ, 0xc0, !PT ;  /* 0x0000000116ff7812 */ /* 0x010ff6000786c0ff */
[----:B------:R-:W-:Y:S02]  /*4df0*/  @!UPT UIADD3 URZ, UPT, UPT, URZ, URZ, URZ ;  /* 0x000000fffffff290 */ /* 0x000fe4000fffe0ff */
[----:B------:R-:W-:Y:S02]  /*4e00*/  @P3 MOV R13, R20 ;  /* 0x00000014000d3202 */ /* 0x000fe40000000f00 */
[----:B------:R-:W-:Y:S01]  /*4e10*/  @P3 LOP3.LUT R8, R21, 0xffff, RZ, 0xc0, !PT ;  /* 0x0000ffff15083812 */ /* 0x000fe200078ec0ff */
[----:B--2---:R-:W-:Y:S06]  /*4e20*/  @!P0 BRA `(.L_x_104) ;  /* 0x0000000000a48947 */ /* 0x004fec0003800000 */
[----:B-1----:R-:W-:Y:S01]  /*4e30*/  IMAD.HI.U32 R31, R24, R7, RZ ;  /* 0x00000007181f7227 */ /* 0x002fe200078e00ff */
[----:B------:R-:W-:Y:S02]  /*4e40*/  ISETP.NE.AND P0, PT, R6, 0x1, PT ;  /* 0x000000010600780c */ /* 0x000fe40003f05270 */
[----:B------:R-:W-:Y:S01]  /*4e50*/  ISETP.NE.AND P2, PT, R72, 0x1, PT ;  /* 0x000000014800780c */ /* 0x000fe20003f45270 */
[----:B---3--:R-:W-:Y:S01]  /*4e60*/  IMAD.HI.U32 R34, R19, R16, RZ ;  /* 0x0000001013227227 */ /* 0x008fe200078e00ff */
[----:B------:R-:W-:Y:S02]  /*4e70*/  SHF.R.U32.HI R31, RZ, R18, R31 ;  /* 0x00000012ff1f7219 */ /* 0x000fe4000001161f */
[----:B------:R-:W-:Y:S01]  /*4e80*/  ISETP.NE.AND P5, PT, R2, 0x1, PT ;  /* 0x000000010200780c */ /* 0x000fe20003fa5270 */
[----:B------:R-:W-:Y:S01]  /*4e90*/  IMAD.HI.U32 R36, R13, R16, RZ ;  /* 0x000000100d247227 */ /* 0x000fe200078e00ff */
[----:B------:R-:W-:Y:S02]  /*4ea0*/  SHF.R.U32.HI R34, RZ, R17, R34 ;  /* 0x00000011ff227219 */ /* 0x000fe40000011622 */
[----:B------:R-:W-:Y:S01]  /*4eb0*/  SEL R3, R24, R31, !P0 ;  /* 0x0000001f18037207 */ /* 0x000fe20004000000 */
[C---:B------:R-:W-:Y:S01]  /*4ec0*/  IMAD.HI.U32 R31, R8.reuse, R7, RZ ;  /* 0x00000007081f7227 */ /* 0x040fe200078e00ff */
[----:B------:R-:W-:Y:S02]  /*4ed0*/  SEL R11, R19, R34, !P5 ;  /* 0x00000022130b7207 */ /* 0x000fe40006800000 */
[----:B------:R-:W-:Y:S01]  /*4ee0*/  SHF.R.U32.HI R36, RZ, R17, R36 ;  /* 0x00000011ff247219 */ /* 0x000fe20000011624 */
[----:B------:R-:W-:Y:S01]  /*4ef0*/  IMAD.HI.U32 R38, R3, R4, RZ ;  /* 0x0000000403267227 */ /* 0x000fe200078e00ff */
[----:B------:R-:W-:Y:S03]  /*4f00*/  SHF.R.U32.HI R31, RZ, R18, R31 ;  /* 0x00000012ff1f7219 */ /* 0x000fe6000001161f */
[----:B------:R-:W-:Y:S01]  /*4f10*/  IMAD.HI.U32 R34, R11, R4, RZ ;  /* 0x000000040b227227 */ /* 0x000fe200078e00ff */
[----:B------:R-:W-:Y:S02]  /*4f20*/  @P2 SHF.R.U32.HI R3, RZ, R5, R38 ;  /* 0x00000005ff032219 */ /* 0x000fe40000011626 */
[----:B------:R-:W-:Y:S02]  /*4f30*/  SEL R9, R8, R31, !P0 ;  /* 0x0000001f08097207 */ /* 0x000fe40004000000 */
[----:B------:R-:W-:Y:S01]  /*4f40*/  @P2 SHF.R.U32.HI R11, RZ, R5, R34 ;  /* 0x00000005ff0b2219 */ /* 0x000fe20000011622 */
[C---:B------:R-:W-:Y:S01]  /*4f50*/  IMAD R10, R72.reuse, R3, RZ ;  /* 0x00000003480a7224 */ /* 0x040fe200078e02ff */
[----:B------:R-:W-:Y:S01]  /*4f60*/  SEL R3, R13, R36, !P5 ;  /* 0x000000240d037207 */ /* 0x000fe20006800000 */
[C---:B------:R-:W-:Y:S03]  /*4f70*/  IMAD.HI.U32 R14, R9.reuse, R4, RZ ;  /* 0x00000004090e7227 */ /* 0x040fe600078e00ff */
[----:B------:R-:W-:Y:S01]  /*4f80*/  ISETP.GE.AND P0, PT, R9, R10, PT ;  /* 0x0000000a0900720c */ /* 0x000fe20003f06270 */
[C---:B------:R-:W-:Y:S01]  /*4f90*/  IMAD R12, R72.reuse, R11, RZ ;  /* 0x0000000b480c7224 */ /* 0x040fe200078e02ff */
[-C--:B------:R-:W-:Y:S04]  /*4fa0*/  SHF.R.U32.HI R14, RZ, R5.reuse, R14 ;  /* 0x00000005ff0e7219 */ /* 0x080fe8000001160e */
[----:B------:R-:W-:Y:S02]  /*4fb0*/  ISETP.GE.OR P0, PT, R3, R12, P0 ;  /* 0x0000000c0300720c */ /* 0x000fe40000706670 */
[----:B------:R-:W-:Y:S05]  /*4fc0*/  SEL R15, R9, R14, !P2 ;  /* 0x0000000e090f7207 */ /* 0x000fea0005000000 */
[----:B------:R-:W-:Y:S04]  /*4fd0*/  IMAD.MOV R14, RZ, RZ, -R15 ;  /* 0x000000ffff0e7224 */ /* 0x000fe800078e0a0f */
[----:B------:R-:W-:Y:S02]  /*4fe0*/  IMAD R14, R72, R14, R9 ;  /* 0x0000000e480e7224 */ /* 0x000fe400078e0209 */
[C---:B------:R-:W-:Y:S05]  /*4ff0*/  @!P0 IMAD.HI.U32 R10, R3.reuse, R4, RZ ;  /* 0x00000004030a8227 */ /* 0x040fea00078e00ff */
[----:B------:R-:W-:Y:S04]  /*5000*/  @!P0 SHF.R.U32.HI R10, RZ, R5, R10 ;  /* 0x00000005ff0a8219 */ /* 0x000fe8000001160a */
[----:B------:R-:W-:Y:S01]  /*5010*/  @!P0 SEL R0, R3, R10, !P2 ;  /* 0x0000000a03008207 */ /* 0x000fe20005000000 */
[----:B------:R-:W-:Y:S03]  /*5020*/  IMAD.MOV R10, RZ, RZ, -R3 ;  /* 0x000000ffff0a7224 */ /* 0x000fe600078e0a03 */
[----:B------:R-:W-:Y:S01]  /*5030*/  @!P0 IADD3 R15, PT, PT, R15, -R0, RZ ;  /* 0x800000000f0f8210 */ /* 0x000fe20007ffe0ff */
[----:B------:R-:W-:Y:S01]  /*5040*/  @!P0 IMAD R0, R11, R14, R0 ;  /* 0x0000000e0b008224 */ /* 0x000fe200078e0200 */
[----:B------:R-:W-:Y:S01]  /*5050*/  IADD3 R11, PT, PT, -R9, RZ, RZ ;  /* 0x000000ff090b7210 */ /* 0x000fe20007ffe1ff */
[----:B------:R-:W-:Y:S02]  /*5060*/  IMAD R13, R2, R10, R13 ;  /* 0x0000000a020d7224 */ /* 0x000fe400078e020d */
[----:B------:R-:W-:Y:S02]  /*5070*/  @!P0 IMAD R9, R15, R72, R3 ;  /* 0x000000480f098224 */ /* 0x000fe400078e0203 */
[----:B------:R-:W-:Y:S02]  /*5080*/  @!P0 IMAD.MOV.U32 R3, RZ, RZ, R0 ;  /* 0x000000ffff038224 */ /* 0x000fe400078e0000 */
[----:B------:R-:W-:Y:S02]  /*5090*/  IMAD R8, R6, R11, R8 ;  /* 0x0000000b06087224 */ /* 0x000fe400078e0208 */
[----:B------:R-:W-:Y:S02]  /*50a0*/  IMAD R13, R3, R2, R13 ;  /* 0x00000002030d7224 */ /* 0x000fe400078e020d */
[----:B------:R-:W-:Y:S02]  /*50b0*/  IMAD R8, R9, R6, R8 ;  /* 0x0000000609087224 */ /* 0x000fe400078e0208 */
.L_x_104:
[----:B------:R-:W-:Y:S05]  /*50c0*/  BRA.U UP1, `(.L_x_105) ;  /* 0x0000000101107547 */ /* 0x000fea000b800000 */
[----:B------:R-:W-:Y:S04]  /*50d0*/  MOV R0, UR7 ;  /* 0x0000000700007c02 */ /* 0x000fe80008000f00 */
[----:B------:R-:W-:Y:S04]  /*50e0*/  SHF.L.U32 R3, R0, 0x1f, RZ ;  /* 0x0000001f00037819 */ /* 0x000fe800000006ff */
[----:B------:R-:W2:Y:S02]  /*50f0*/  SYNCS.PHASECHK.TRANS64.TRYWAIT P0, [UR6+0x158], R3 ;  /* 0x00015803ff0075a7 */ /* 0x000ea40008001106 */
[----:B--2---:R-:W-:Y:S05]  /*5100*/  @!P0 BRA `(.L_x_106) ;  /* 0x00000038000c8947 */ /* 0x004fea0003800000 */
.L_x_105:
[----:B------:R-:W-:Y:S05]  /*5110*/  BRA.U !UP3, `(.L_x_107) ;  /* 0x000000010b347547 */ /* 0x000fea000b800000 */
[----:B------:R-:W-:Y:S01]  /*5120*/  UPLOP3.LUT UP0, UPT, UPT, UPT, UP2, 0x80, 0x8 ;  /* 0x000000000008789c */ /* 0x000fe20003f0f020 */
[----:B--2---:R-:W-:Y:S02]  /*5130*/  HFMA2 R0, -RZ, RZ, 0, 5.9604644775390625e-08 ;  /* 0x00000001ff007431 */ /* 0x004fe400000001ff */
[----:B------:R-:W-:Y:S03]  /*5140*/  IMAD.MOV.U32 R165, RZ, RZ, 0x1 ;  /* 0x00000001ffa57424 */ /* 0x000fe600078e00ff */
[----:B------:R-:W-:Y:S05]  /*5150*/  PLOP3.LUT P0, PT, PT, PT, UP0, 0x80, 0x8 ;  /* 0x000000000008781c */ /* 0x000fea0003f0f008 */
[----:B------:R-:W2:Y:S01]  /*5160*/  @UP0 LDCU.64 UR10, c[0x0][0x888] ;  /* 0x00011100ff0a07ac */ /* 0x000ea20008000a00 */
[----:B------:R-:W-:Y:S07]  /*5170*/  @UP0 UIMAD UR8, UR36, UR4, URZ ;  /* 0x00000004240802a4 */ /* 0x000fee000f8e02ff */
[----:B------:R-:W-:Y:S01]  /*5180*/  @!P0 PRMT R165, R0, 0x7610, R165 ;  /* 0x0000761000a58816 */ /* 0x000fe200000000a5 */
[----:B--2---:R-:W-:Y:S03]  /*5190*/  @UP0 UIMAD.WIDE UR10, UR8, 0x4, UR10 ;  /* 0x00000004080a08a5 */ /* 0x004fe6000f8e020a */
[----:B------:R-:W2:Y:S03]  /*51a0*/  @!UP0 LDCU UR8, c[0x0][0x880] ;  /* 0x00011000ff0887ac */ /* 0x000ea60008000800 */
[----:B------:R-:W-:Y:S01]  /*51b0*/  IMAD.U32 R10, RZ, RZ, UR10 ;  /* 0x0000000aff0a7e24 */ /* 0x000fe2000f8e00ff */
[----:B------:R-:W-:Y:S05]  /*51c0*/  MOV R11, UR11 ;  /* 0x0000000b000b7c02 */ /* 0x000fea0008000f00 */
[----:B-----5:R4:W5:Y:S02]  /*51d0*/  @P0 LDG.E R81, desc[UR40][R10.64] ;  /* 0x000000280a510981 */ /* 0x020964000c1e1900 */
[----:B--2-4-:R-:W-:Y:S07]  /*51e0*/  @!P0 IMAD.U32 R81, RZ, RZ, UR8 ;  /* 0x00000008ff518e24 */ /* 0x014fee000f8e00ff */
.L_x_107:
[----:B-----5:R-:W-:Y:S01]  /*51f0*/  @!P4 FSETP.EQ.AND P5, PT, R81, RZ, PT ;  /* 0x000000ff5100c20b */ /* 0x020fe20003fa2000 */
[----:B------:R-:W-:Y:S01]  /*5200*/  @!UPT UIADD3 URZ, UPT, UPT, URZ, URZ, URZ ;  /* 0x000000fffffff290 */ /* 0x000fe2000fffe0ff */
[----:B------:R-:W-:Y:S11]  /*5210*/  @!P4 BRA `(.L_x_108) ;  /* 0x000000000014c947 */ /* 0x000ff60003800000 */
[----:B------:R-:W-:Y:S02]  /*5220*/  LOP3.LUT P0, RZ, R165, 0xff, RZ, 0xc0, !PT ;  /* 0x000000ffa5ff7812 */ /* 0x000fe4000780c0ff */
[----:B------:R-:W-:Y:S04]  /*5230*/  PLOP3.LUT P5, PT, PT, PT, UP0, 0x80, 0x8 ;  /* 0x000000000008781c */ /* 0x000fe80003faf008 */
[----:B------:R-:W-:Y:S07]  /*5240*/  PLOP3.LUT P5, PT, P5, PT, PT, 0x8, 0x80 ;  /* 0x000000000080781c */ /* 0x000fee0002fae170 */
[----:B------:R-:W-:Y:S11]  /*5250*/  @P0 FSETP.EQ.AND P5, PT, R81, RZ, PT ;  /* 0x000000ff5100020b */ /* 0x000ff60003fa2000 */
[----:B------:R-:W-:Y:S02]  /*5260*/  @!UPT UIADD3 URZ, UPT, UPT, URZ, URZ, URZ ;  /* 0x000000fffffff290 */ /* 0x000fe4000fffe0ff */
.L_x_108:
[----:B------:R-:W4:Y:S01]  /*5270*/  SYNCS.PHASECHK.TRANS64.TRYWAIT P4, [UR6+0x148], R26 ;  /* 0x0001481aff0075a7 */ /* 0x000f220008081106 */
[----:B------:R-:W-:Y:S01]  /*5280*/  @P3 SHF.R.U32.HI R27, RZ, 0x10, R21 ;  /* 0x00000010ff1b3819 */ /* 0x000fe20000011615 */
[----:B------:R-:W-:Y:S01]  /*5290*/  VIADD R29, R29, 0x1 ;  /* 0x000000011d1d7836 */ /* 0x000fe20000000000 */
[----:B------:R-:W5:Y:S08]  /*52a0*/  LDC.64 R14, c[0x0][0xb10] ;  /* 0x0002c400ff0e7b82 */ /* 0x000f700000000a00 */
[----:B------:R-:W1:Y:S08]  /*52b0*/  LDC.64 R10, c[0x0][0xb18] ;  /* 0x0002c600ff0a7b82 */ /* 0x000e700000000a00 */
[----:B--2---:R-:W2:Y:S08]  /*52c0*/  @!P1 LDC R0, c[0x0][0xb20] ;  /* 0x0002c800ff009b82 */ /* 0x004eb00000000800 */
[----:B------:R-:W3:Y:S01]  /*52d0*/  @!P1 LDC R3, c[0x0][0xb0c] ;  /* 0x0002c300ff039b82 */ /* 0x000ee20000000800 */
[----:B-----5:R-:W-:Y:S05]  /*52e0*/  @!P1 IMAD.HI.U32 R14, R13, R14, RZ ;  /* 0x0000000e0d0e9227 */ /* 0x020fea00078e00ff */
[----:B------:R-:W-:Y:S01]  /*52f0*/  @!P1 SHF.R.U32.HI R14, RZ, R15, R14 ;  /* 0x0000000fff0e9219 */ /* 0x000fe2000001160e */
[----:B-1----:R-:W-:Y:S01]  /*5300*/  @!P1 IMAD.HI.U32 R11, R8, R11, RZ ;  /* 0x0000000b080b9227 */ /* 0x002fe200078e00ff */
[----:B------:R-:W-:Y:S04]  /*5310*/  @!P1 ISETP.NE.AND P0, PT, R10, 0x1, PT ;  /* 0x000000010a00980c */ /* 0x000fe80003f05270 */
[----:B--2---:R-:W-:Y:S02]  /*5320*/  @!P1 SHF.R.U32.HI R9, RZ, R0, R11 ;  /* 0x00000000ff099219 */ /* 0x004fe4000001160b */
[----:B---3--:R-:W-:Y:S02]  /*5330*/  @!P1 ISETP.NE.AND P2, PT, R3, 0x1, PT ;  /* 0x000000010300980c */ /* 0x008fe40003f45270 */
[----:B------:R-:W-:Y:S02]  /*5340*/  @!P1 SEL R9, R8, R9, !P0 ;  /* 0x0000000908099207 */ /* 0x000fe40004000000 */
[----:B------:R-:W-:Y:S02]  /*5350*/  ELECT P0, URZ, PT ;  /* 0x0000000000ff782f */ /* 0x000fe40003800000 */
[----:B------:R-:W-:Y:S05]  /*5360*/  @!P1 SEL R14, R13, R14, !P2 ;  /* 0x0000000e0d0e9207 */ /* 0x000fea0005000000 */
[----:B------:R-:W-:Y:S02]  /*5370*/  @!P1 IMAD.IADD R0, R9, 0x1, -R14 ;  /* 0x0000000109009824 */ /* 0x000fe400078e0a0e */
[----:B------:R-:W-:Y:S02]  /*5380*/  @!P1 IMAD.IADD R9, R14, 0x1, -R9 ;  /* 0x000000010e099824 */ /* 0x000fe400078e0a09 */
[----:B------:R-:W-:Y:S02]  /*5390*/  @!P1 IMAD R13, R0, R3, R13 ;  /* 0x00000003000d9224 */ /* 0x000fe400078e020d */
[----:B------:R-:W-:Y:S01]  /*53a0*/  @!P1 IMAD R8, R9, R10, R8 ;  /* 0x0000000a09089224 */ /* 0x000fe200078e0208 */
[----:B----4-:R-:W-:Y:S06]  /*53b0*/  @!P4 BRA `(.L_x_109) ;  /* 0x000000340078c947 */ /* 0x010fec0003800000 */
.L_x_195:
[----:B------:R-:W-:Y:S01]  /*53c0*/  PLOP3.LUT P5, PT, P5, P0, PT, 0xf2, 0x2f ;  /* 0x00000000002f781c */ /* 0x000fe20002fa1e72 */
[----:B------:R-:W-:Y:S01]  /*53d0*/  UMOV UR14, 0x0 ;  /* 0x00000000000e7882 */ /* 0x000fe20000000000 */
[----:B------:R-:W-:Y:S01]  /*53e0*/  LOP3.LUT R30, R30, 0x1, RZ, 0x3c, !PT ;  /* 0x000000011e1e7812 */ /* 0x000fe200078e3cff */
[----:B------:R-:W-:Y:S01]  /*53f0*/  UMOV UR15, 0x10000000 ;  /* 0x10000000000f7882 */ /* 0x000fe20000000000 */
[----:B------:R-:W-:Y:S01]  /*5400*/  UMOV UR12, UR36 ;  /* 0x00000024000c7c82 */ /* 0x000fe20008000000 */
[----:B------:R-:W-:Y:S08]  /*5410*/  @P3 R2UR UR36, R27 ;  /* 0x000000001b2432ca */ /* 0x000ff000000e0000 */
[----:B-1----:R-:W-:Y:S01]  /*5420*/  @!P5 IADD3 R3, P0, PT, R32, 0x580, RZ ;  /* 0x000005802003d810 */ /* 0x002fe20007f1e0ff */
[----:B------:R-:W-:Y:S01]  /*5430*/  @!P5 IMAD.SHL.U32 R164, R164, 0x40, RZ ;  /* 0x00000040a4a4d824 */ /* 0x000fe200078e00ff */
[----:B------:R-:W-:Y:S01]  /*5440*/  VOTEU.ALL UP1, P5 ;  /* 0x0000000000ff7886 */ /* 0x000fe20002820000 */
[----:B------:R-:W-:Y:S01]  /*5450*/  @!P5 IMAD.SHL.U32 R155, R155, 0x80, RZ ;  /* 0x000000809b9bd824 */ /* 0x000fe200078e00ff */
[----:B------:R-:W-:Y:S01]  /*5460*/  @!P5 R2UR UR9, R3 ;  /* 0x000000000309d2ca */ /* 0x000fe200000e0000 */
[----:B------:R-:W-:Y:S01]  /*5470*/  @!P5 IMAD.X R0, RZ, RZ, R33, P0 ;  /* 0x000000ffff00d224 */ /* 0x000fe200000e0621 */
[----:B------:R-:W-:Y:S01]  /*5480*/  @!P5 R2UR UR10, R164 ;  /* 0x00000000a40ad2ca */ /* 0x000fe200000e0000 */
[----:B------:R-:W-:Y:S01]  /*5490*/  IMAD.IADD R164, R8, 0x1, R143 ;  /* 0x0000000108a47824 */ /* 0x000fe200078e028f */
[----:B------:R-:W-:Y:S01]  /*54a0*/  @!P5 R2UR UR11, R155 ;  /* 0x000000009b0bd2ca */ /* 0x000fe200000e0000 */
[----:B------:R-:W-:Y:S01]  /*54b0*/  IMAD.IADD R155, R13, 0x1, R154 ;  /* 0x000000010d9b7824 */ /* 0x000fe200078e029a */
[----:B------:R-:W-:Y:S02]  /*54c0*/  @!P5 R2UR UR8, R0 ;  /* 0x000000000008d2ca */ /* 0x000fe400000e0000 */
[C---:B------:R-:W-:Y:S04]  /*54d0*/  ISETP.NE.AND P0, PT, R29.reuse, 0x2, PT ;  /* 0x000000021d00780c */ /* 0x040fe80003f05270 */
[----:B------:R-:W-:Y:S01]  /*54e0*/  SEL R3, RZ, 0x1, P0 ;  /* 0x00000001ff037807 */ /* 0x000fe20000000000 */
[----:B------:R-:W-:Y:S01]  /*54f0*/  IMAD.U32 R10, RZ, RZ, UR9 ;  /* 0x00000009ff0a7e24 */ /* 0x000fe2000f8e00ff */
[----:B------:R-:W-:Y:S01]  /*5500*/  @!UP1 UIADD3 UR9, UPT, UPT, UR6, 0x140, URZ ;  /* 0x0000014006099890 */ /* 0x000fe2000fffe0ff */
[----:B------:R-:W-:Y:S02]  /*5510*/  SEL R29, R29, RZ, P0 ;  /* 0x000000ff1d1d7207 */ /* 0x000fe40000000000 */
[----:B------:R-:W-:Y:S02]  /*5520*/  LOP3.LUT R28, R28, R3, RZ, 0x3c, !PT ;  /* 0x000000031c1c7212 */ /* 0x000fe400078e3cff */
[----:B------:R-:W-:Y:S01]  /*5530*/  IMAD.U32 R11, RZ, RZ, UR8 ;  /* 0x00000008ff0b7e24 */ /* 0x000fe2000f8e00ff */
[----:B------:R-:W-:Y:S01]  /*5540*/  @!P5 R2UR UR16, R10 ;  /* 0x000000000a10d2ca */ /* 0x000fe200000e0000 */
[----:B------:R-:W-:Y:S01]  /*5550*/  @!UP1 UIADD3 UR8, UPT, UPT, UR6, 0x400, URZ ;  /* 0x0000040006089890 */ /* 0x000fe2000fffe0ff */
[----:B------:R-:W-:Y:S02]  /*5560*/  VOTEU.ALL UP1, P5 ;  /* 0x0000000000ff7886 */ /* 0x000fe40002820000 */
[----:B------:R-:W-:Y:S11]  /*5570*/  @!P5 R2UR UR17, R11 ;  /* 0x000000000b11d2ca */ /* 0x000ff600000e0000 */
[----:B------:R-:W-:Y:S02]  /*5580*/  @!UPT UIADD3 URZ, UPT, UPT, URZ, URZ, URZ ;  /* 0x000000fffffff290 */ /* 0x000fe4000fffe0ff */
[----:B------:R2:W-:Y:S01]  /*5590*/  @!UP1 UTMALDG.3D [UR8], [UR16], desc[UR14] ;  /* 0x00000e08100095b4 */ /* 0x0005e20008011000 */
[----:B------:R2:W-:Y:S01]  /*55a0*/  @!P5 SYNCS.ARRIVE.TRANS64.RED.A0TR RZ, [UR6+0x140], R25 ;  /* 0x00014019ffffd9a7 */ /* 0x0005e20008300406 */
[----:B------:R-:W-:Y:S01]  /*55b0*/  UPLOP3.LUT UP1, UPT, UPT, UPT, UPT, 0x80, 0x8 ;  /* 0x000000000008789c */ /* 0x000fe20003f2f070 */
[----:B------:R-:W-:Y:S01]  /*55c0*/  SYNCS.ARRIVE.TRANS64.RED.A1T0 RZ, [UR37], RZ ;  /* 0x000000ffffff79a7 */ /* 0x000fe20008100425 */
[----:B------:R-:W-:Y:S09]  /*55d0*/  @P3 BRA `(.L_x_110) ;  /* 0xfffffff400b43947 */ /* 0x000ff2000383ffff */
[----:B------:R-:W-:Y:S07]  /*55e0*/  MOV R0, UR6 ;  /* 0x0000000600007c02 */ /* 0x000fee0008000f00 */
.L_x_111:
[----:B-1----:R-:W-:-:S04]  /*55f0*/  SHF.L.U32 R3, R30, 0x1f, RZ ;  /* 0x0000001f1e037819 */ /* 0x002fc800000006ff */
[----:B------:R1:W3:Y:S03]  /*5600*/  SYNCS.PHASECHK.TRANS64.TRYWAIT P0, [R0+URZ+0x148], R3 ;  /* 0x00014803000075a7 */ /* 0x0002e600080011ff */
[----:B---3--:R-:W-:Y:S05]  /*5610*/  @!P0 NANOSLEEP.SYNCS 0x989680 ;  /* 0x009896800000895d */ /* 0x008fea0003900000 */
[----:B------:R-:W3:Y:S02]  /*5620*/  @!P0 SYNCS.PHASECHK.TRANS64 P0, [R0+URZ+0x148], R3 ;  /* 0x00014803000085a7 */ /* 0x000ee400080010ff */
[----:B--23--:R-:W-:Y:S05]  /*5630*/  @P0 EXIT ;  /* 0x000000000000094d */ /* 0x00cfea0003800000 */
[----:B------:R-:W-:Y:S05]  /*5640*/  BRA `(.L_x_111) ;  /* 0xfffffffc00e87947 */ /* 0x000fea000383ffff */
.L_x_102:
[----:B------:R-:W-:-:S06]  /*5650*/  UISETP.GE.AND UP1, UPT, UR10, 0x4, UPT ;  /* 0x000000040a00788c */ /* 0x000fcc000bf26270 */
[----:B------:R-:W-:-:S13]  /*5660*/  PLOP3.LUT P0, PT, PT, PT, UP1, 0x80, 0x8 ;  /* 0x000000000008781c */ /* 0x000fda0003f0f018 */
[----:B------:R-:W-:Y:S05]  /*5670*/  @!P0 EXIT ;  /* 0x000000000000894d */ /* 0x000fea0003800000 */
[----:B------:R-:W-:Y:S01]  /*5680*/  BAR.SYNC.DEFER_BLOCKING 0x6, 0xa0 ;  /* 0x0182800000007b1d */ /* 0x000fe20000010000 */
[C---:B------:R-:W-:Y:S02]  /*5690*/  IMAD.SHL.U32 R3, R166.reuse, 0x40, RZ ;  /* 0x00000040a6037824 */ /* 0x040fe400078e00ff */
[----:B------:R-:W-:Y:S02]  /*56a0*/  HFMA2 R76, -RZ, RZ, 0, 0 ;  /* 0x00000000ff4c7431 */ /* 0x000fe400000001ff */
[C---:B------:R-:W-:Y:S01]  /*56b0*/  IMAD.SHL.U32 R168, R166.reuse, 0x8, RZ ;  /* 0x00000008a6a87824 */ /* 0x040fe200078e00ff */
[----:B------:R-:W-:Y:S01]  /*56c0*/  CS2R R174, SRZ ;  /* 0x0000000000ae7805 */ /* 0x000fe2000001ff00 */
[----:B------:R-:W-:Y:S01]  /*56d0*/  IMAD.U32 R79, R166, 0x10000, RZ ;  /* 0x00010000a64f7824 */ /* 0x000fe200078e00ff */
[----:B------:R-:W-:Y:S01]  /*56e0*/  UMOV UR43, 0x400 ;  /* 0x00000400002b7882 */ /* 0x000fe20000000000 */
[----:B------:R-:W-:Y:S01]  /*56f0*/  LOP3.LUT R5, R3, 0x180, RZ, 0xc0, !PT ;  /* 0x0000018003057812 */ /* 0x000fe200078ec0ff */
[----:B------:R-:W-:Y:S01]  /*5700*/  ULEA UR43, UR37, UR43, 0x18 ;  /* 0x0000002b252b7291 */ /* 0x000fe2000f8ec0ff */
[----:B------:R-:W1:Y:S01]  /*5710*/  LDC R167, c[0x0][0x370] ;  /* 0x0000dc00ffa77b82 */ /* 0x000e620000000800 */
[----:B------:R-:W-:Y:S01]  /*5720*/  LOP3.LUT R79, R79, 0x600000, RZ, 0xc0, !PT ;  /* 0x006000004f4f7812 */ /* 0x000fe200078ec0ff */
[----:B------:R-:W-:Y:S01]  /*5730*/  IMAD.MOV.U32 R182, RZ, RZ, RZ ;  /* 0x000000ffffb67224 */ /* 0x000fe200078e00ff */
[----:B------:R-:W-:Y:S01]  /*5740*/  LOP3.LUT R168, R5, 0x30, R168, 0xf8, !PT ;  /* 0x0000003005a87812 */ /* 0x000fe200078ef8a8 */
[----:B------:R-:W-:Y:S01]  /*5750*/  UIADD3 UR4, UPT, UPT, UR43, 0x2400, URZ ;  /* 0x000024002b047890 */ /* 0x000fe2000fffe0ff */
[----:B------:R-:W-:Y:S01]  /*5760*/  IMAD.MOV.U32 R173, RZ, RZ, RZ ;  /* 0x000000ffffad7224 */ /* 0x000fe200078e00ff */
[----:B------:R-:W2:Y:S01]  /*5770*/  LDCU.64 UR46, c[0x0][0x348] ;  /* 0x00006900ff2e77ac */ /* 0x000ea20008000a00 */
[----:B------:R-:W-:Y:S01]  /*5780*/  LOP3.LUT R168, R168, 0x1e40, R3, 0xf8, !PT ;  /* 0x00001e40a8a87812 */ /* 0x000fe200078ef803 */
[----:B------:R-:W3:Y:S01]  /*5790*/  LDC R74, c[0x0][0xb0c] ;  /* 0x0002c300ff4a7b82 */ /* 0x000ee20000000800 */
[----:B------:R-:W-:Y:S01]  /*57a0*/  IMAD.SHL.U32 R3, R166, 0x10, RZ ;  /* 0x00000010a6037824 */ /* 0x000fe200078e00ff */
[----:B------:R-:W-:Y:S01]  /*57b0*/  MOV R179, UR4 ;  /* 0x0000000400b37c02 */ /* 0x000fe20008000f00 */
[----:B------:R-:W4:Y:S03]  /*57c0*/  LDCU.64 UR38, c[0x0][0x888] ;  /* 0x00011100ff2677ac */ /* 0x000f260008000a00 */
[C---:B------:R-:W-:Y:S01]  /*57d0*/  LOP3.LUT R5, R3.reuse, 0x20, RZ, 0xc0, !PT ;  /* 0x0000002003057812 */ /* 0x040fe200078ec0ff */
[----:B------:R-:W2:Y:S01]  /*57e0*/  LDS R0, [UR43+0x210] ;  /* 0x0002102bff007984 */ /* 0x000ea20008000800 */
[----:B------:R-:W1:Y:S01]  /*57f0*/  LDC R170, c[0x0][0xb20] ;  /* 0x0002c800ffaa7b82 */ /* 0x000e620000000800 */
[----:B------:R-:W-:Y:S01]  /*5800*/  LOP3.LUT R3, R3, 0x40, RZ, 0xc0, !PT ;  /* 0x0000004003037812 */ /* 0x000fe200078ec0ff */
[----:B------:R-:W-:-:S06]  /*5810*/  UIADD3 UR42, UPT, UPT, UR43, 0x400, URZ ;  /* 0x000004002b2a7890 */ /* 0x000fcc000fffe0ff */
[----:B------:R-:W1:Y:S08]  /*5820*/  LDC R73, c[0x0][0xb30] ;  /* 0x0002cc00ff497b82 */ /* 0x000e700000000800 */
[----:B------:R-:W1:Y:S08]  /*5830*/  LDC.64 R152, c[0x0][0xb10] ;  /* 0x0002c400ff987b82 */ /* 0x000e700000000a00 */
[----:B------:R-:W1:Y:S08]  /*5840*/  LDC.64 R70, c[0x0][0xb18] ;  /* 0x0002c600ff467b82 */ /* 0x000e700000000a00 */
[----:B------:R-:W1:Y:S01]  /*5850*/  LDC.64 R148, c[0x0][0x888] ;  /* 0x00022200ff947b82 */ /* 0x000e620000000a00 */
[----:B--2---:R-:W-:-:S07]  /*5860*/  IMAD.IADD R79, R0, 0x1, R79 ;  /* 0x00000001004f7824 */ /* 0x004fce00078e024f */
[----:B------:R-:W2:Y:S01]  /*5870*/  LDC.64 R68, c[0x0][0xb28] ;  /* 0x0002ca00ff447b82 */ /* 0x000ea20000000a00 */
[----:B------:R-:W-:-:S05]  /*5880*/  VIADD R0, R168, UR43 ;  /* 0x0000002ba8007c36 */ /* 0x000fca0008000000 */
[--C-:B------:R-:W-:Y:S02]  /*5890*/  IADD3 R178, PT, PT, -R5, 0x400, R0.reuse ;  /* 0x0000040005b27810 */ /* 0x100fe40007ffe100 */
[----:B------:R-:W1:Y:S01]  /*58a0*/  LDC.64 R150, c[0x0][0x890] ;  /* 0x00022400ff967b82 */ /* 0x000e620000000a00 */
[----:B------:R-:W-:Y:S02]  /*58b0*/  IADD3 R177, PT, PT, -R3, 0x400, R0 ;  /* 0x0000040003b17810 */ /* 0x000fe40007ffe100 */
[----:B------:R-:W-:-:S05]  /*58c0*/  IMAD.IADD R176, R178, 0x1, -R3 ;  /* 0x00000001b2b07824 */ /* 0x000fca00078e0a03 */
[----:B------:R-:W1:Y:S08]  /*58d0*/  LDC.64 R146, c[0x0][0x8b0] ;  /* 0x00022c00ff927b82 */ /* 0x000e700000000a00 */
[----:B------:R-:W1:Y:S08]  /*58e0*/  LDC.64 R144, c[0x0][0x8a8] ;  /* 0x00022a00ff907b82 */ /* 0x000e700000000a00 */
[----:B---34-:R-:W1:Y:S02]  /*58f0*/  LDC R172, c[0x0][0x374] ;  /* 0x0000dd00ffac7b82 */ /* 0x018e640000000800 */
.L_x_129:
[----:B------:R-:W-:Y:S02]  /*5900*/  LEA R0, R182, UR43, 0x3 ;  /* 0x0000002bb6007c11 */ /* 0x000fe4000f8e18ff */
[----:B------:R-:W-:Y:S02]  /*5910*/  SHF.L.U32 R3, R174, 0x1f, RZ ;  /* 0x0000001fae037819 */ /* 0x000fe400000006ff */
[----:B------:R-:W-:Y:S02]  /*5920*/  LEA R16, R182, UR43, 0x4 ;  /* 0x0000002bb6107c11 */ /* 0x000fe4000f8e20ff */
[----:B------:R-:W3:Y:S02]  /*5930*/  SYNCS.PHASECHK.TRANS64.TRYWAIT P0, [R0+URZ+0x160], R3 ;  /* 0x00016003000075a7 */ /* 0x000ee400080011ff */
[----:B-123--:R-:W-:Y:S05]  /*5940*/  @!P0 BRA `(.L_x_112) ;  /* 0x00000030002c8947 */ /* 0x00efea0003800000 */
.L_x_196:
[----:B------:R-:W4:Y:S01]  /*5950*/  LDC.64 R12, c[0x0][0xb10] ;  /* 0x0002c400ff0c7b82 */ /* 0x000f220000000a00 */
[----:B------:R-:W2:Y:S01]  /*5960*/  LDS.128 R16, [R16+0x1f0] ;  /* 0x0001f00010107984 */ /* 0x000ea20000000c00 */
[----:B-1----:R-:W-:Y:S01]  /*5970*/  ISETP.NE.AND P1, PT, R73, 0x1, PT ;  /* 0x000000014900780c */ /* 0x002fe20003f25270 */
[----:B---3--:R-:W-:Y:S01]  /*5980*/  VIADD R0, R0, 0x170 ;  /* 0x0000017000007836 */ /* 0x008fe20000000000 */
[----:B------:R-:W-:Y:S04]  /*5990*/  ISETP.GE.AND P0, PT, R72, 0x1, PT ;  /* 0x000000014800780c */ /* 0x000fe80003f06270 */
[----:B------:R-:W1:Y:S01]  /*59a0*/  LDC.64 R10, c[0x0][0xb18] ;  /* 0x0002c600ff0a7b82 */ /* 0x000e620000000a00 */
[----:B------:R-:W-:Y:S01]  /*59b0*/  PRMT R0, RZ, 0x654, R0 ;  /* 0x00000654ff007816 */ /* 0x000fe20000000000 */
[----:B------:R-:W-:Y:S01]  /*59c0*/  @!PT LDS RZ, [RZ] ;  /* 0x00000000fffff984 */ /* 0x000fe20000000800 */
[----:B------:R-:W-:Y:S01]  /*59d0*/  @!PT LDS RZ, [RZ] ;  /* 0x00000000fffff984 */ /* 0x000fe20000000800 */
[----:B------:R-:W-:Y:S01]  /*59e0*/  @!PT LDS RZ, [RZ] ;  /* 0x00000000fffff984 */ /* 0x000fe20000000800 */
[----:B------:R-:W-:Y:S01]  /*59f0*/  @!PT LDS RZ, [RZ] ;  /* 0x00000000fffff984 */ /* 0x000fe20000000800 */
[----:B------:R3:W-:Y:S06]  /*5a00*/  MEMBAR.ALL.CTA ;  /* 0x0000000000007992 */ /* 0x0007ec0000008000 */
[----:B---3--:R-:W3:Y:S01]  /*5a10*/  FENCE.VIEW.ASYNC.S ;  /* 0x00000000000073c6 */ /* 0x008ee20000000000 */
[----:B------:R-:W1:Y:S08]  /*5a20*/  @!P1 LDC R14, c[0x0][0xb20] ;  /* 0x0002c800ff0e9b82 */ /* 0x000e700000000800 */
[----:B------:R-:W1:Y:S01]  /*5a30*/  @!P1 LDC R9, c[0x0][0xb0c] ;  /* 0x0002c300ff099b82 */ /* 0x000e620000000800 */
[----:B---3--:R3:W-:Y:S01]  /*5a40*/  SYNCS.ARRIVE.TRANS64.RED.A1T0 RZ, [R0+URZ], RZ ;  /* 0x000000ff00ff79a7 */ /* 0x0087e200081004ff */
[----:B--2---:R-:W-:Y:S04]  /*5a50*/  LOP3.LUT P4, RZ, R18, 0x1, RZ, 0xc0, !PT ;  /* 0x0000000112ff7812 */ /* 0x004fe8000788c0ff */
[----:B------:R-:W-:Y:S09]  /*5a60*/  P2R R180, PR, RZ, 0x10 ;  /* 0x00000010ffb47803 */ /* 0x000ff20000000000 */
[----:B------:R-:W-:Y:S02]  /*5a70*/  @P4 MOV R77, R16 ;  /* 0x00000010004d4202 */ /* 0x000fe40000000f00 */
[----:B------:R-:W-:Y:S01]  /*5a80*/  @P4 LOP3.LUT R75, R17, 0xffff, RZ, 0xc0, !PT ;  /* 0x0000ffff114b4812 */ /* 0x000fe200078ec0ff */
[----:B---34-:R-:W-:Y:S06]  /*5a90*/  @!P0 BRA `(.L_x_113) ;  /* 0x0000000000a48947 */ /* 0x018fec0003800000 */
[----:B------:R-:W-:Y:S01]  /*5aa0*/  IMAD.HI.U32 R21, R172, R71, RZ ;  /* 0x00000047ac157227 */ /* 0x000fe200078e00ff */
[----:B------:R-:W-:Y:S02]  /*5ab0*/  ISETP.NE.AND P0, PT, R70, 0x1, PT ;  /* 0x000000014600780c */ /* 0x000fe40003f05270 */
[----:B------:R-:W-:Y:S01]  /*5ac0*/  ISETP.NE.AND P2, PT, R72, 0x1, PT ;  /* 0x000000014800780c */ /* 0x000fe20003f45270 */
[----:B------:R-:W-:Y:S01]  /*5ad0*/  IMAD.HI.U32 R20, R167, R152, RZ ;  /* 0x00000098a7147227 */ /* 0x000fe200078e00ff */
[----:B------:R-:W-:Y:S02]  /*5ae0*/  SHF.R.U32.HI R21, RZ, R170, R21 ;  /* 0x000000aaff157219 */ /* 0x000fe40000011615 */
[----:B------:R-:W-:Y:S01]  /*5af0*/  ISETP.NE.AND P3, PT, R74, 0x1, PT ;  /* 0x000000014a00780c */ /* 0x000fe20003f65270 */
[----:B------:R-:W-:Y:S01]  /*5b00*/  IMAD.HI.U32 R24, R77, R152, RZ ;  /* 0x000000984d187227 */ /* 0x000fe200078e00ff */
[----:B------:R-:W-:Y:S02]  /*5b10*/  SHF.R.U32.HI R20, RZ, R153, R20 ;  /* 0x00000099ff147219 */ /* 0x000fe40000011614 */
[----:B------:R-:W-:Y:S01]  /*5b20*/  SEL R3, R172, R21, !P0 ;  /* 0x00000015ac037207 */ /* 0x000fe20004000000 */
[----:B------:R-:W-:Y:S01]  /*5b30*/  IMAD.HI.U32 R21, R75, R71, RZ ;  /* 0x000000474b157227 */ /* 0x000fe200078e00ff */
[----:B------:R-:W-:Y:S02]  /*5b40*/  SEL R7, R167, R20, !P3 ;  /* 0x00000014a7077207 */ /* 0x000fe40005800000 */
[----:B------:R-:W-:Y:S01]  /*5b50*/  SHF.R.U32.HI R24, RZ, R153, R24 ;  /* 0x00000099ff187219 */ /* 0x000fe20000011618 */
[-C--:B------:R-:W-:Y:S04]  /*5b60*/  IMAD.HI.U32 R20, R3, R68.reuse, RZ ;  /* 0x0000004403147227 */ /* 0x080fe800078e00ff */
[----:B------:R-:W-:Y:S01]  /*5b70*/  IMAD.HI.U32 R22, R7, R68, RZ ;  /* 0x0000004407167227 */ /* 0x000fe200078e00ff */
[-C--:B------:R-:W-:Y:S02]  /*5b80*/  @P2 SHF.R.U32.HI R3, RZ, R69.reuse, R20 ;  /* 0x00000045ff032219 */ /* 0x080fe40000011614 */
[----:B------:R-:W-:Y:S02]  /*5b90*/  SHF.R.U32.HI R20, RZ, R170, R21 ;  /* 0x000000aaff147219 */ /* 0x000fe40000011615 */
[----:B------:R-:W-:Y:S01]  /*5ba0*/  @P2 SHF.R.U32.HI R7, RZ, R69, R22 ;  /* 0x00000045ff072219 */ /* 0x000fe20000011616 */
[C---:B------:R-:W-:Y:S01]  /*5bb0*/  IMAD R2, R72.reuse, R3, RZ ;  /* 0x0000000348027224 */ /* 0x040fe200078e02ff */
[----:B------:R-:W-:Y:S02]  /*5bc0*/  SEL R5, R75, R20, !P0 ;  /* 0x000000144b057207 */ /* 0x000fe40004000000 */
[----:B------:R-:W-:Y:S01]  /*5bd0*/  SEL R3, R77, R24, !P3 ;  /* 0x000000184d037207 */ /* 0x000fe20005800000 */
[----:B------:R-:W-:Y:S01]  /*5be0*/  IMAD R4, R72, R7, RZ ;  /* 0x0000000748047224 */ /* 0x000fe200078e02ff */
[C---:B------:R-:W-:Y:S01]  /*5bf0*/  ISETP.GE.AND P0, PT, R5.reuse, R2, PT ;  /* 0x000000020500720c */ /* 0x040fe20003f06270 */
[----:B------:R-:W-:Y:S03]  /*5c00*/  IMAD.HI.U32 R6, R5, R68, RZ ;  /* 0x0000004405067227 */ /* 0x000fe600078e00ff */
[----:B------:R-:W-:Y:S01]  /*5c10*/  ISETP.GE.OR P0, PT, R3, R4, P0 ;  /* 0x000000040300720c */ /* 0x000fe20000706670 */
[----:B------:R-:W-:Y:S01]  /*5c20*/  IMAD.MOV R4, RZ, RZ, -R3 ;  /* 0x000000ffff047224 */ /* 0x000fe200078e0a03 */
[-C--:B------:R-:W-:Y:S03]  /*5c30*/  SHF.R.U32.HI R6, RZ, R69.reuse, R6 ;  /* 0x00000045ff067219 */ /* 0x080fe60000011606 */
[----:B------:R-:W-:Y:S01]  /*5c40*/  IMAD R77, R74, R4, R77 ;  /* 0x000000044a4d7224 */ /* 0x000fe200078e024d */
[----:B------:R-:W-:Y:S05]  /*5c50*/  SEL R15, R5, R6, !P2 ;  /* 0x00000006050f7207 */ /* 0x000fea0005000000 */
[----:B------:R-:W-:Y:S02]  /*5c60*/  IMAD.MOV R6, RZ, RZ, -R15 ;  /* 0x000000ffff067224 */ /* 0x000fe400078e0a0f */
[C---:B------:R-:W-:Y:S04]  /*5c70*/  @!P0 IMAD.HI.U32 R2, R3.reuse, R68, RZ ;  /* 0x0000004403028227 */ /* 0x040fe800078e00ff */
[----:B------:R-:W-:Y:S01]  /*5c80*/  IMAD R6, R72, R6, R5 ;  /* 0x0000000648067224 */ /* 0x000fe200078e0205 */
[----:B------:R-:W-:Y:S04]  /*5c90*/  @!P0 SHF.R.U32.HI R2, RZ, R69, R2 ;  /* 0x00000045ff028219 */ /* 0x000fe80000011602 */
[----:B------:R-:W-:Y:S02]  /*5ca0*/  @!P0 SEL R0, R3, R2, !P2 ;  /* 0x0000000203008207 */ /* 0x000fe40005000000 */
[----:B------:R-:W-:Y:S02]  /*5cb0*/  IADD3 R2, PT, PT, -R5, RZ, RZ ;  /* 0x000000ff05027210 */ /* 0x000fe40007ffe1ff */
[----:B------:R-:W-:Y:S01]  /*5cc0*/  @!P0 IADD3 R8, PT, PT, R15, -R0, RZ ;  /* 0x800000000f088210 */ /* 0x000fe20007ffe0ff */
[----:B------:R-:W-:Y:S02]  /*5cd0*/  @!P0 IMAD R0, R7, R6, R0 ;  /* 0x0000000607008224 */ /* 0x000fe400078e0200 */
[----:B------:R-:W-:Y:S02]  /*5ce0*/  IMAD R75, R70, R2, R75 ;  /* 0x00000002464b7224 */ /* 0x000fe400078e024b */
[----:B------:R-:W-:Y:S02]  /*5cf0*/  @!P0 IMAD R5, R8, R72, R3 ;  /* 0x0000004808058224 */ /* 0x000fe400078e0203 */
[----:B------:R-:W-:Y:S04]  /*5d00*/  @!P0 IMAD.MOV.U32 R3, RZ, RZ, R0 ;  /* 0x000000ffff038224 */ /* 0x000fe800078e0000 */
[----:B------:R-:W-:Y:S02]  /*5d10*/  IMAD R77, R3, R74, R77 ;  /* 0x0000004a034d7224 */ /* 0x000fe400078e024d */
[----:B------:R-:W-:Y:S07]  /*5d20*/  IMAD R75, R5, R70, R75 ;  /* 0x00000046054b7224 */ /* 0x000fee00078e024b */
.L_x_113:
[----:B------:R-:W-:Y:S01]  /*5d30*/  @!P1 IMAD.HI.U32 R0, R77, R12, RZ ;  /* 0x0000000c4d009227 */ /* 0x000fe200078e00ff */
[----:B-1----:R-:W-:Y:S01]  /*5d40*/  @!P1 ISETP.NE.AND P0, PT, R10, 0x1, PT ;  /* 0x000000010a00980c */ /* 0x002fe20003f05270 */
[----:B------:R-:W-:Y:S01]  /*5d50*/  ULOP3.LUT UP0, URZ, UR42, 0x1b0, URZ, 0xc0, !UPT ;  /* 0x000001b02aff7892 */ /* 0x000fe2000f80c0ff */
[----:B------:R-:W-:Y:S01]  /*5d60*/  @!P1 ISETP.NE.AND P2, PT, R9, 0x1, PT ;  /* 0x000000010900980c */ /* 0x000fe20003f45270 */
[----:B------:R-:W-:Y:S01]  /*5d70*/  @!P1 IMAD.HI.U32 R3, R75, R11, RZ ;  /* 0x0000000b4b039227 */ /* 0x000fe200078e00ff */
[----:B------:R-:W-:Y:S02]  /*5d80*/  @!P1 SHF.R.U32.HI R0, RZ, R13, R0 ;  /* 0x0000000dff009219 */ /* 0x000fe40000011600 */
[----:B------:R-:W-:Y:S01]  /*5d90*/  @P4 SHF.R.U32.HI R171, RZ, 0x10, R17 ;  /* 0x00000010ffab4819 */ /* 0x000fe20000011611 */
[----:B------:R-:W-:Y:S01]  /*5da0*/  VIADD R182, R182, 0x1 ;  /* 0x00000001b6b67836 */ /* 0x000fe20000000000 */
[----:B------:R-:W-:Y:S02]  /*5db0*/  @!P1 SHF.R.U32.HI R2, RZ, R14, R3 ;  /* 0x0000000eff029219 */ /* 0x000fe40000011603 */
[----:B------:R-:W-:Y:S02]  /*5dc0*/  @!P1 SEL R3, R77, R0, !P2 ;  /* 0x000000004d039207 */ /* 0x000fe40005000000 */
[----:B------:R-:W-:Y:S05]  /*5dd0*/  @!P1 SEL R2, R75, R2, !P0 ;  /* 0x000000024b029207 */ /* 0x000fea0004000000 */
[----:B------:R-:W-:Y:S02]  /*5de0*/  @!P1 IMAD.IADD R0, R2, 0x1, -R3 ;  /* 0x0000000102009824 */ /* 0x000fe400078e0a03 */
[----:B------:R-:W-:Y:S02]  /*5df0*/  @!P1 IMAD.IADD R2, R3, 0x1, -R2 ;  /* 0x0000000103029824 */ /* 0x000fe400078e0a02 */
[----:B------:R-:W-:Y:S02]  /*5e00*/  @!P1 IMAD R77, R0, R9, R77 ;  /* 0x00000009004d9224 */ /* 0x000fe400078e024d */
[----:B------:R-:W-:Y:S01]  /*5e10*/  @!P1 IMAD R75, R2, R10, R75 ;  /* 0x0000000a024b9224 */ /* 0x000fe200078e024b */
[----:B------:R-:W-:Y:S06]  /*5e20*/  BRA.U !UP0, `(.L_x_114) ;  /* 0x0000000108407547 */ /* 0x000fec000b800000 */
[----:B------:R-:W1:Y:S01]  /*5e30*/  LDCU.64 UR8, c[0x4][0x80] ;  /* 0x01001000ff0877ac */ /* 0x000e620008000a00 */
[----:B------:R-:W-:Y:S01]  /*5e40*/  MOV R3, 0x0 ;  /* 0x0000000000037802 */ /* 0x000fe20000000f00 */
[----:B------:R-:W-:Y:S02]  /*5e50*/  HFMA2 R12, -RZ, RZ, 0, 5.9604644775390625e-08 ;  /* 0x00000001ff0c7431 */ /* 0x000fe400000001ff */
[----:B------:R-:W-:Y:S02]  /*5e60*/  IMAD.MOV.U32 R8, RZ, RZ, 0x70 ;  /* 0x00000070ff087424 */ /* 0x000fe400078e00ff */
[----:B------:R-:W-:Y:S01]  /*5e70*/  IMAD.MOV.U32 R13, RZ, RZ, RZ ;  /* 0x000000ffff0d7224 */ /* 0x000fe200078e00ff */
[----:B------:R-:W2:Y:S01]  /*5e80*/  LDCU.64 UR6, c[0x4][0x88] ;  /* 0x01001100ff0677ac */ /* 0x000ea20008000a00 */
[----:B------:R-:W3:Y:S01]  /*5e90*/  LDC.64 R2, c[0x4][R3] ;  /* 0x0100000003027b82 */ /* 0x000ee20000000a00 */
[----:B------:R-:W4:Y:S01]  /*5ea0*/  LDCU.64 UR4, c[0x4][0x8] ;  /* 0x01000100ff0477ac */ /* 0x000f220008000a00 */
[----:B-1----:R-:W-:Y:S01]  /*5eb0*/  MOV R5, UR9 ;  /* 0x0000000900057c02 */ /* 0x002fe20008000f00 */
[----:B------:R-:W-:Y:S01]  /*5ec0*/  IMAD.U32 R4, RZ, RZ, UR8 ;  /* 0x00000008ff047e24 */ /* 0x000fe2000f8e00ff */
[----:B--2---:R-:W-:Y:S01]  /*5ed0*/  MOV R7, UR7 ;  /* 0x0000000700077c02 */ /* 0x004fe20008000f00 */
[----:B------:R-:W-:Y:S01]  /*5ee0*/  IMAD.U32 R6, RZ, RZ, UR6 ;  /* 0x00000006ff067e24 */ /* 0x000fe2000f8e00ff */
[----:B----4-:R-:W-:Y:S01]  /*5ef0*/  MOV R11, UR5 ;  /* 0x00000005000b7c02 */ /* 0x010fe20008000f00 */
[----:B------:R-:W-:Y:S02]  /*5f00*/  IMAD.U32 R10, RZ, RZ, UR4 ;  /* 0x00000004ff0a7e24 */ /* 0x000fe4000f8e00ff */
[----:B------:R-:W-:Y:S07]  /*5f10*/  LEPC R20, `(.L_x_114) ;  /* 0x000000001014794e */ /* 0x000fee0000000000 */
[----:B---3-5:R-:W-:Y:S05]  /*5f20*/  CALL.ABS.NOINC R2 ;  /* 0x0000000002007343 */ /* 0x028fea0003c00000 */
.L_x_114:
[----:B------:R-:W-:Y:S01]  /*5f30*/  LOP3.LUT P0, RZ, R179, 0x1b0, RZ, 0xc0, !PT ;  /* 0x000001b0b3ff7812 */ /* 0x000fe2000780c0ff */
[----:B------:R-:W-:Y:S11]  /*5f40*/  BSSY.RECONVERGENT B6, `(.L_x_115) ;  /* 0x0000013000067945 */ /* 0x000ff60003800200 */
[----:B------:R-:W-:Y:S01]  /*5f50*/  @!UPT UIADD3 URZ, UPT, UPT, URZ, URZ, URZ ;  /* 0x000000fffffff290 */ /* 0x000fe2000fffe0ff */
[----:B------:R-:W-:Y:S05]  /*5f60*/  @!P0 BRA `(.L_x_116) ;  /* 0x0000000000408947 */ /* 0x000fea0003800000 */
        /* <DEDUP_REMOVED lines=16> */
.L_x_116:
[----:B------:R-:W-:Y:S05]  /*6070*/  BSYNC.RECONVERGENT B6 ;  /* 0x0000000000067941 */ /* 0x000fea0003800200 */
.L_x_115:
[----:B------:R-:W-:Y:S01]  /*6080*/  ISETP.NE.U32.AND P3, PT, R150, RZ, PT ;  /* 0x000000ff9600720c */ /* 0x000fe20003f65070 */
[----:B------:R-:W-:Y:S01]  /*6090*/  UISETP.NE.AND UP1, UPT, UR44, URZ, UPT ;  /* 0x000000ff2c00728c */ /* 0x000fe2000bf25270 */
[----:B------:R-:W-:Y:S02]  /*60a0*/  ISETP.NE.U32.AND P4, PT, R146, RZ, PT ;  /* 0x000000ff9200720c */ /* 0x000fe40003f85070 */
[----:B------:R-:W-:Y:S02]  /*60b0*/  ISETP.NE.AND.EX P3, PT, R151, RZ, PT, P3 ;  /* 0x000000ff9700720c */ /* 0x000fe40003f65330 */
[----:B------:R-:W-:Y:S02]  /*60c0*/  PLOP3.LUT P1, PT, PT, PT, PT, 0x8, 0x80 ;  /* 0x000000000080781c */ /* 0x000fe40003f2e170 */
[----:B------:R-:W-:Y:S02]  /*60d0*/  PLOP3.LUT P0, PT, PT, PT, UP1, 0x80, 0x8 ;  /* 0x000000000008781c */ /* 0x000fe40003f0f018 */
[----:B------:R-:W-:Y:S02]  /*60e0*/  ISETP.NE.AND.EX P4, PT, R147, RZ, PT, P4 ;  /* 0x000000ff9300720c */ /* 0x000fe40003f85340 */
[----:B------:R-:W1:Y:S09]  /*60f0*/  @UP1 LDCU.64 UR4, c[0x0][0x888] ;  /* 0x00011100ff0417ac */ /* 0x000e720008000a00 */
[----:B------:R-:W-:Y:S01]  /*6100*/  @P0 PLOP3.LUT P1, PT, P3, PT, PT, 0x80, 0x8 ;  /* 0x000000000008081c */ /* 0x000fe20001f2f070 */
[----:B-1----:R-:W-:Y:S04]  /*6110*/  @UP1 UISETP.NE.U32.AND UP0, UPT, UR4, URZ, UPT ;  /* 0x000000ff0400128c */ /* 0x002fe8000bf05070 */
[----:B------:R-:W-:Y:S04]  /*6120*/  @UP1 UISETP.NE.AND.EX UP0, UPT, UR5, URZ, UPT, UP0 ;  /* 0x000000ff0500128c */ /* 0x000fe8000bf05300 */
[----:B------:R-:W-:Y:S01]  /*6130*/  @UP1 USEL UR4, URZ, 0xffffffff, UP0 ;  /* 0xffffffffff041887 */ /* 0x000fe20008000000 */
[----:B------:R-:W-:Y:S11]  /*6140*/  @!P3 BRA `(.L_x_117) ;  /* 0x00000000002cb947 */ /* 0x000ff60003800000 */
[----:B------:R-:W-:Y:S01]  /*6150*/  ISETP.NE.U32.AND P2, PT, R148, RZ, PT ;  /* 0x000000ff9400720c */ /* 0x000fe20003f45070 */
[----:B------:R-:W-:Y:S03]  /*6160*/  IMAD.MOV.U32 R165, RZ, RZ, 0x1 ;  /* 0x00000001ffa57424 */ /* 0x000fe600078e00ff */
[----:B------:R-:W-:Y:S11]  /*6170*/  ISETP.NE.AND.EX P2, PT, R149, RZ, PT, P2 ;  /* 0x000000ff9500720c */ /* 0x000ff60003f45320 */
[----:B------:R-:W-:Y:S02]  /*6180*/  @!UPT UIADD3 URZ, UPT, UPT, URZ, URZ, URZ ;  /* 0x000000fffffff290 */ /* 0x000fe4000fffe0ff */
[----:B------:R-:W1:Y:S01]  /*6190*/  @P2 LDC.64 R2, c[0x0][0x888] ;  /* 0x00022200ff022b82 */ /* 0x000e620000000a00 */
[----:B------:R-:W-:Y:S04]  /*61a0*/  @P2 IMAD R0, R150, UR36, RZ ;  /* 0x0000002496002c24 */ /* 0x000fe8000f8e02ff */
[----:B-1----:R-:W-:Y:S04]  /*61b0*/  @P2 IMAD.WIDE R2, R0, 0x4, R2 ;  /* 0x0000000400022825 */ /* 0x002fe800078e0202 */
[----:B------:R-:W-:Y:S01]  /*61c0*/  HFMA2 R0, -RZ, RZ, 0, 5.9604644775390625e-08 ;  /* 0x00000001ff007431 */ /* 0x000fe200000001ff */
[----:B-----5:R1:W5:Y:S04]  /*61d0*/  @P2 LDG.E R81, desc[UR40][R2.64] ;  /* 0x0000002802512981 */ /* 0x020368000c1e1900 */
[----:B------:R-:W-:Y:S01]  /*61e0*/  @!P2 PRMT R165, R0, 0x7610, R165 ;  /* 0x0000761000a5a816 */ /* 0x000fe200000000a5 */
[----:B-1----:R-:W2:Y:S06]  /*61f0*/  @!P2 LDC R81, c[0x0][0x880] ;  /* 0x00022000ff51ab82 */ /* 0x002eac0000000800 */
.L_x_117:
[----:B------:R-:W-:Y:S05]  /*6200*/  @!P4 BRA `(.L_x_118) ;  /* 0x000000000020c947 */ /* 0x000fea0003800000 */
[----:B------:R-:W-:Y:S04]  /*6210*/  ISETP.NE.U32.AND P2, PT, R144, RZ, PT ;  /* 0x000000ff9000720c */ /* 0x000fe80003f45070 */
[----:B------:R-:W-:Y:S11]  /*6220*/  ISETP.NE.AND.EX P2, PT, R145, RZ, PT, P2 ;  /* 0x000000ff9100720c */ /* 0x000ff60003f45320 */
[----:B------:R-:W-:Y:S02]  /*6230*/  @!UPT UIADD3 URZ, UPT, UPT, URZ, URZ, URZ ;  /* 0x000000fffffff290 */ /* 0x000fe4000fffe0ff */
[----:B------:R-:W1:Y:S01]  /*6240*/  @P2 LDC.64 R2, c[0x0][0x8a8] ;  /* 0x00022a00ff022b82 */ /* 0x000e620000000a00 */
[----:B------:R-:W-:Y:S04]  /*6250*/  @P2 IMAD R0, R146, UR36, RZ ;  /* 0x0000002492002c24 */ /* 0x000fe8000f8e02ff */
[----:B-1----:R-:W-:Y:S05]  /*6260*/  @P2 IMAD.WIDE R2, R0, 0x4, R2 ;  /* 0x0000000400022825 */ /* 0x002fea00078e0202 */
[----:B-----5:R1:W5:Y:S02]  /*6270*/  @P2 LDG.E R78, desc[UR40][R2.64] ;  /* 0x00000028024e2981 */ /* 0x020364000c1e1900 */
[----:B-1----:R-:W3:Y:S02]  /*6280*/  @!P2 LDC R78, c[0x0][0x8a0] ;  /* 0x00022800ff4eab82 */ /* 0x002ee40000000800 */
.L_x_118:
[----:B--2--5:R-:W-:Y:S01]  /*6290*/  @P0 FSETP.NEU.AND P4, PT, R81, RZ, PT ;  /* 0x000000ff5100020b */ /* 0x024fe20003f8d000 */
[----:B------:R-:W-:Y:S01]  /*62a0*/  IMAD.U32 R0, RZ, RZ, UR4 ;  /* 0x00000004ff007e24 */ /* 0x000fe2000f8e00ff */
[----:B------:R-:W-:Y:S01]  /*62b0*/  @P0 LOP3.LUT P2, RZ, R165, 0xff, RZ, 0xc0, !PT ;  /* 0x000000ffa5ff0812 */ /* 0x000fe2000784c0ff */
[----:B------:R-:W-:Y:S01]  /*62c0*/  BSSY B1, `(.L_x_119) ;  /* 0x000003d000017945 */ /* 0x000fe20003800000 */
[----:B------:R-:W-:Y:S01]  /*62d0*/  @P0 SEL R3, RZ, 0xffffffff, P4 ;  /* 0xffffffffff030807 */ /* 0x000fe20002000000 */
[C---:B------:R-:W-:Y:S01]  /*62e0*/  IMAD R64, R76.reuse, 0x40, R79 ;  /* 0x000000404c407824 */ /* 0x040fe200078e024f */
[----:B------:R-:W-:Y:S02]  /*62f0*/  LEA R181, R76, UR43, 0x3 ;  /* 0x0000002b4cb57c11 */ /* 0x000fe4000f8e18ff */
[----:B------:R-:W-:Y:S02]  /*6300*/  CS2R R86, SRZ ;  /* 0x0000000000567805 */ /* 0x000fe4000001ff00 */
[----:B------:R-:W-:Y:S02]  /*6310*/  @P1 SEL R3, R0, R3, !P2 ;  /* 0x0000000300031207 */ /* 0x000fe40005000000 */
[----:B------:R-:W-:Y:S02]  /*6320*/  CS2R R84, SRZ ;  /* 0x0000000000547805 */ /* 0x000fe4000001ff00 */
[----:B------:R-:W-:Y:S02]  /*6330*/  SHF.L.U32 R2, R175, 0x1f, RZ ;  /* 0x0000001faf027819 */ /* 0x000fe400000006ff */
[----:B------:R-:W-:Y:S02]  /*6340*/  CS2R R90, SRZ ;  /* 0x00000000005a7805 */ /* 0x000fe4000001ff00 */
[----:B------:R-:W-:Y:S02]  /*6350*/  @P0 LOP3.LUT R3, R3, 0x1, RZ, 0xc0, !PT ;  /* 0x0000000103030812 */ /* 0x000fe400078ec0ff */
[----:B------:R-:W-:Y:S02]  /*6360*/  CS2R R88, SRZ ;  /* 0x0000000000587805 */ /* 0x000fe4000001ff00 */
[----:B------:R-:W-:Y:S02]  /*6370*/  PLOP3.LUT P5, PT, PT, PT, PT, 0x8, 0x80 ;  /* 0x000000000080781c */ /* 0x000fe40003fae170 */
[----:B------:R-:W-:Y:S02]  /*6380*/  CS2R R98, SRZ ;  /* 0x0000000000627805 */ /* 0x000fe4000001ff00 */
[----:B------:R-:W-:Y:S02]  /*6390*/  ISETP.NE.U32.OR P1, PT, R3, 0x1, !P0 ;  /* 0x000000010300780c */ /* 0x000fe40004725470 */
[----:B------:R-:W-:Y:S02]  /*63a0*/  CS2R R96, SRZ ;  /* 0x0000000000607805 */ /* 0x000fe4000001ff00 */
[----:B------:R-:W-:Y:S02]  /*63b0*/  CS2R R94, SRZ ;  /* 0x00000000005e7805 */ /* 0x000fe4000001ff00 */
[----:B------:R-:W-:Y:S07]  /*63c0*/  CS2R R92, SRZ ;  /* 0x00000000005c7805 */ /* 0x000fee000001ff00 */
[----:B------:R-:W-:Y:S04]  /*63d0*/  @P1 SHF.L.U32 R4, R173, 0x1f, RZ ;  /* 0x0000001fad041819 */ /* 0x000fe800000006ff */
[----:B------:R-:W1:Y:S01]  /*63e0*/  @P1 SYNCS.PHASECHK.TRANS64.TRYWAIT P0, [UR43+0x140], R4 ;  /* 0x00014004ff0015a7 */ /* 0x000e62000800112b */
[----:B------:R2:W4:Y:S01]  /*63f0*/  SYNCS.PHASECHK.TRANS64.TRYWAIT P4, [R181+URZ+0x180], R2 ;  /* 0x00018002b50075a7 */ /* 0x00052200080811ff */
[----:B-1----:R-:W-:Y:S01]  /*6400*/  @P1 PLOP3.LUT P5, PT, P0, PT, PT, 0x8, 0x80 ;  /* 0x000000000080181c */ /* 0x002fe200007ae170 */
[----:B------:R-:W-:Y:S01]  /*6410*/  @!UPT UIADD3 URZ, UPT, UPT, URZ, URZ, URZ ;  /* 0x000000fffffff290 */ /* 0x000fe2000fffe0ff */
[----:B--2-4-:R-:W-:Y:S11]  /*6420*/  @!P1 BRA `(.L_x_120) ;  /* 0x0000000000989947 */ /* 0x014ff60003800000 */
[----:B------:R-:W-:Y:S01]  /*6430*/  ISETP.NE.U32.AND P0, PT, RZ, UR38, PT ;  /* 0x00000026ff007c0c */ /* 0x000fe2000bf05070 */
[----:B------:R-:W-:Y:S01]  /*6440*/  BSSY B0, `(.L_x_121) ;  /* 0x0000016000007945 */ /* 0x000fe20003800000 */
[----:B------:R-:W-:Y:S02]  /*6450*/  FSETP.NEU.AND P2, PT, R81, RZ, PT ;  /* 0x000000ff5100720b */ /* 0x000fe40003f4d000 */
[----:B------:R-:W-:Y:S02]  /*6460*/  CS2R R94, SRZ ;  /* 0x00000000005e7805 */ /* 0x000fe4000001ff00 */
[----:B------:R-:W-:Y:S02]  /*6470*/  ISETP.NE.AND.EX P0, PT, RZ, UR39, PT, P0 ;  /* 0x00000027ff007c0c */ /* 0x000fe4000bf05300 */
[----:B------:R-:W-:Y:S02]  /*6480*/  CS2R R92, SRZ ;  /* 0x00000000005c7805 */ /* 0x000fe4000001ff00 */
[----:B------:R-:W-:Y:S02]  /*6490*/  LOP3.LUT P1, RZ, R165, 0xff, RZ, 0xc0, !PT ;  /* 0x000000ffa5ff7812 */ /* 0x000fe4000782c0ff */
[----:B------:R-:W-:Y:S02]  /*64a0*/  CS2R R98, SRZ ;  /* 0x0000000000627805 */ /* 0x000fe4000001ff00 */
[----:B------:R-:W-:Y:S02]  /*64b0*/  SEL R0, RZ, 0xffffffff, P2 ;  /* 0xffffffffff007807 */ /* 0x000fe40001000000 */
[----:B------:R-:W-:Y:S02]  /*64c0*/  CS2R R96, SRZ ;  /* 0x0000000000607805 */ /* 0x000fe4000001ff00 */
[----:B------:R-:W-:Y:S02]  /*64d0*/  SEL R3, RZ, 0xffffffff, P0 ;  /* 0xffffffffff037807 */ /* 0x000fe40000000000 */
[----:B------:R-:W-:Y:S02]  /*64e0*/  CS2R R90, SRZ ;  /* 0x00000000005a7805 */ /* 0x000fe4000001ff00 */
[----:B------:R-:W-:Y:S02]  /*64f0*/  CS2R R88, SRZ ;  /* 0x0000000000587805 */ /* 0x000fe4000001ff00 */
[----:B------:R-:W-:Y:S02]  /*6500*/  CS2R R86, SRZ ;  /* 0x0000000000567805 */ /* 0x000fe4000001ff00 */
[----:B------:R-:W-:Y:S02]  /*6510*/  @P3 SEL R0, R3, R0, !P1 ;  /* 0x0000000003003207 */ /* 0x000fe40004800000 */
[----:B------:R-:W-:Y:S02]  /*6520*/  CS2R R84, SRZ ;  /* 0x0000000000547805 */ /* 0x000fe4000001ff00 */
[----:B------:R-:W-:Y:S04]  /*6530*/  LOP3.LUT R0, R0, 0x1, RZ, 0xc0, !PT ;  /* 0x0000000100007812 */ /* 0x000fe800078ec0ff */
[----:B------:R-:W-:Y:S01]  /*6540*/  ISETP.NE.U32.AND P0, PT, R0, 0x1, PT ;  /* 0x000000010000780c */ /* 0x000fe20003f05070 */
[----:B------:R-:W-:Y:S01]  /*6550*/  @!UPT UIADD3 URZ, UPT, UPT, URZ, URZ, URZ ;  /* 0x000000fffffff290 */ /* 0x000fe2000fffe0ff */
[----:B------:R-:W-:Y:S11]  /*6560*/  @!P5 BRA `(.L_x_122) ;  /* 0x00000000000cd947 */ /* 0x000ff60003800000 */
[----:B------:R-:W-:Y:S04]  /*6570*/  SHF.L.U32 R3, R173, 0x1f, RZ ;  /* 0x0000001fad037819 */ /* 0x000fe800000006ff */
[----:B------:R-:W1:Y:S02]  /*6580*/  SYNCS.PHASECHK.TRANS64.TRYWAIT P1, [UR43+0x140], R3 ;  /* 0x00014003ff0075a7 */ /* 0x000e64000802112b */
[----:B-1----:R-:W-:Y:S05]  /*6590*/  @!P1 BRA `(.L_x_123) ;  /* 0x00000024002c9947 */ /* 0x002fea0003800000 */
.L_x_122:
[----:B------:R-:W-:Y:S05]  /*65a0*/  BSYNC B0 ;  /* 0x0000000000007941 */ /* 0x000fea0003800000 */
.L_x_121:
[----:B------:R2:W4:Y:S01]  /*65b0*/  @P0 LDS.128 R92, [R168+UR43+0x400] ;  /* 0x0004002ba85c0984 */ /* 0x0005220008000c00 */
[----:B------:R-:W-:Y:S01]  /*65c0*/  UIADD3 UR4, UPT, UPT, UR43, 0x148, URZ ;  /* 0x000001482b047890 */ /* 0x000fe2000fffe0ff */
[----:B------:R-:W-:Y:S02]  /*65d0*/  LOP3.LUT R173, R173, 0x1, RZ, 0x3c, !PT ;  /* 0x00000001adad7812 */ /* 0x000fe400078e3cff */
[----:B------:R2:W1:Y:S01]  /*65e0*/  @P0 LDS.128 R96, [R178+0x10] ;  /* 0x00001000b2600984 */ /* 0x0004620000000c00 */
[----:B------:R-:W-:Y:S03]  /*65f0*/  UPRMT UR4, UR37, 0x654, UR4 ;  /* 0x0000065425047896 */ /* 0x000fe60008000004 */
[----:B------:R2:W1:Y:S04]  /*6600*/  @P0 LDS.128 R88, [R177+0x20] ;  /* 0x00002000b1580984 */ /* 0x0004680000000c00 */
[----:B------:R2:W1:Y:S01]  /*6610*/  @P0 LDS.128 R84, [R176+0x30] ;  /* 0x00003000b0540984 */ /* 0x0004620000000c00 */
[----:B------:R-:W-:Y:S01]  /*6620*/  @!PT LDS RZ, [RZ] ;  /* 0x00000000fffff984 */ /* 0x000fe20000000800 */
[----:B------:R-:W-:Y:S01]  /*6630*/  @!PT LDS RZ, [RZ] ;  /* 0x00000000fffff984 */ /* 0x000fe20000000800 */
[----:B------:R-:W-:Y:S01]  /*6640*/  @!PT LDS RZ, [RZ] ;  /* 0x00000000fffff984 */ /* 0x000fe20000000800 */
[----:B------:R-:W-:Y:S01]  /*6650*/  @!PT LDS RZ, [RZ] ;  /* 0x00000000fffff984 */ /* 0x000fe20000000800 */
[----:B------:R5:W-:Y:S06]  /*6660*/  MEMBAR.ALL.CTA ;  /* 0x0000000000007992 */ /* 0x000bec0000008000 */
[----:B-----5:R-:W5:Y:S02]  /*6670*/  FENCE.VIEW.ASYNC.S ;  /* 0x00000000000073c6 */ /* 0x020f640000000000 */
[----:B-----5:R-:W-:Y:S01]  /*6680*/  SYNCS.ARRIVE.TRANS64.RED.A1T0 RZ, [UR4], RZ ;  /* 0x000000ffffff79a7 */ /* 0x020fe20008100404 */
.L_x_120:
[----:B------:R-:W-:Y:S05]  /*6690*/  BSYNC B1 ;  /* 0x0000000000017941 */ /* 0x000fea0003800000 */
.L_x_119:
[----:B-1----:R-:W-:Y:S04]  /*66a0*/  SHF.R.U32.HI R0, RZ, 0x15, R64 ;  /* 0x00000015ff007819 */ /* 0x002fe80000011640 */
[----:B------:R-:W-:Y:S01]  /*66b0*/  LOP3.LUT P0, RZ, R0, 0x3, R169, 0x48, !PT ;  /* 0x0000000300ff7812 */ /* 0x000fe200078048a9 */
[----:B------:R-:W-:Y:S01]  /*66c0*/  @!UPT UIADD3 URZ, UPT, UPT, URZ, URZ, URZ ;  /* 0x000000fffffff290 */ /* 0x000fe2000fffe0ff */
[----:B------:R-:W-:Y:S11]  /*66d0*/  @P4 BRA `(.L_x_124) ;  /* 0x0000000000084947 */ /* 0x000ff60003800000 */
[----:B------:R-:W1:Y:S02]  /*66e0*/  SYNCS.PHASECHK.TRANS64.TRYWAIT P1, [R181+URZ+0x180], R2 ;  /* 0x00018002b50075a7 */ /* 0x000e6400080211ff */
[----:B-1----:R-:W-:Y:S05]  /*66f0*/  @!P1 BRA `(.L_x_125) ;  /* 0x0000002000ec9947 */ /* 0x002fea0003800000 */
.L_x_124:
[----:B------:R-:W-:Y:S05]  /*6700*/  @!P0 BRA `(.L_x_126) ;  /* 0x0000000000408947 */ /* 0x000fea0003800000 */
[----:B------:R-:W1:Y:S01]  /*6710*/  LDCU.64 UR8, c[0x4][0x70] ;  /* 0x01000e00ff0877ac */ /* 0x000e620008000a00 */
[----:B------:R-:W-:Y:S01]  /*6720*/  MOV R3, 0x0 ;  /* 0x0000000000037802 */ /* 0x000fe20000000f00 */
[----:B------:R-:W-:Y:S02]  /*6730*/  HFMA2 R12, -RZ, RZ, 0, 5.9604644775390625e-08 ;  /* 0x00000001ff0c7431 */ /* 0x000fe400000001ff */
[----:B------:R-:W-:Y:S02]  /*6740*/  IMAD.MOV.U32 R8, RZ, RZ, 0x192 ;  /* 0x00000192ff087424 */ /* 0x000fe400078e00ff */
[----:B------:R-:W-:Y:S01]  /*6750*/  IMAD.MOV.U32 R13, RZ, RZ, RZ ;  /* 0x000000ffff0d7224 */ /* 0x000fe200078e00ff */
[----:B------:R-:W5:Y:S01]  /*6760*/  LDCU.64 UR6, c[0x4][0x78] ;  /* 0x01000f00ff0677ac */ /* 0x000f620008000a00 */
[----:B------:R-:W2:Y:S01]  /*6770*/  LDC.64 R2, c[0x4][R3] ;  /* 0x0100000003027b82 */ /* 0x000ea20000000a00 */
[----:B------:R-:W3:Y:S01]  /*6780*/  LDCU.64 UR4, c[0x4][0x10] ;  /* 0x01000200ff0477ac */ /* 0x000ee20008000a00 */
[----:B-1----:R-:W-:Y:S01]  /*6790*/  MOV R5, UR9 ;  /* 0x0000000900057c02 */ /* 0x002fe20008000f00 */
[----:B------:R-:W-:Y:S01]  /*67a0*/  IMAD.U32 R4, RZ, RZ, UR8 ;  /* 0x00000008ff047e24 */ /* 0x000fe2000f8e00ff */
[----:B-----5:R-:W-:Y:S01]  /*67b0*/  MOV R7, UR7 ;  /* 0x0000000700077c02 */ /* 0x020fe20008000f00 */
[----:B------:R-:W-:Y:S01]  /*67c0*/  IMAD.U32 R6, RZ, RZ, UR6 ;  /* 0x00000006ff067e24 */ /* 0x000fe2000f8e00ff */
[----:B---3--:R-:W-:Y:S01]  /*67d0*/  MOV R11, UR5 ;  /* 0x00000005000b7c02 */ /* 0x008fe20008000f00 */
[----:B------:R-:W-:Y:S02]  /*67e0*/  IMAD.U32 R10, RZ, RZ, UR4 ;  /* 0x00000004ff0a7e24 */ /* 0x000fe4000f8e00ff */
[----:B------:R-:W-:Y:S07]  /*67f0*/  LEPC R20, `(.L_x_126) ;  /* 0x000000001014794e */ /* 0x000fee0000000000 */
[----:B--2-4-:R-:W-:Y:S05]  /*6800*/  CALL.ABS.NOINC R2 ;  /* 0x0000000002007343 */ /* 0x014fea0003c00000 */
.L_x_126:
[----:B------:R-:W-:Y:S01]  /*6810*/  LOP3.LUT P0, RZ, R166, 0x60, RZ, 0xc0, !PT ;  /* 0x00000060a6ff7812 */ /* 0x000fe2000780c0ff */
[----:B------:R-:W-:Y:S05]  /*6820*/  WARPSYNC.ALL ;  /* 0x0000000000007948 */ /* 0x000fea0003800000 */
[----:B------:R-:W-:Y:S01]  /*6830*/  R2UR UR4, R64 ;  /* 0x00000000400472ca */ /* 0x000fe200000e0000 */
[----:B------:R-:W-:Y:S01]  /*6840*/  BSSY.RECONVERGENT B0, `(.L_x_127) ;  /* 0x0000120000007945 */ /* 0x000fe20003800200 */
[-C--:B----4-:R-:W-:Y:S02]  /*6850*/  F2FP.F16.E4M3.UNPACK_B R82, R92.reuse ;  /* 0x0000005cff52723e */ /* 0x090fe400020006ff */
[----:B------:R-:W-:Y:S02]  /*6860*/  F2FP.F16.E4M3.UNPACK_B R109, R92.H1 ;  /* 0x0000005cff6d723e */ /* 0x000fe400030006ff */
[-C--:B------:R-:W-:Y:S01]  /*6870*/  F2FP.F16.E4M3.UNPACK_B R107, R93.reuse ;  /* 0x0000005dff6b723e */ /* 0x080fe200020006ff */
[--C-:B------:R-:W-:Y:S01]  /*6880*/  HADD2.F32 R80, -RZ, R82.reuse.H0_H0 ;  /* 0x20000052ff507230 */ /* 0x100fe20000004100 */
[----:B------:R-:W-:Y:S01]  /*6890*/  F2FP.F16.E4M3.UNPACK_B R105, R93.H1 ;  /* 0x0000005dff69723e */ /* 0x000fe200030006ff */
[----:B------:R-:W-:Y:S01]  /*68a0*/  HADD2.F32 R82, -RZ, R82.H1_H1 ;  /* 0x30000052ff527230 */ /* 0x000fe20000004100 */
[-C--:B------:R-:W-:Y:S01]  /*68b0*/  F2FP.F16.E4M3.UNPACK_B R130, R84.reuse ;  /* 0x00000054ff82723e */ /* 0x080fe200020006ff */
[--C-:B------:R-:W-:Y:S01]  /*68c0*/  HADD2.F32 R83, -RZ, R109.reuse.H0_H0 ;  /* 0x2000006dff537230 */ /* 0x100fe20000004100 */
[----:B------:R-:W-:Y:S01]  /*68d0*/  F2FP.F16.E4M3.UNPACK_B R132, R84.H1 ;  /* 0x00000054ff84723e */ /* 0x000fe200030006ff */
[----:B------:R-:W1:Y:S01]  /*68e0*/  LDTM.x64 R4, tmem[UR4] ;  /* 0x00000004000479ee */ /* 0x000e620008340000 */
[----:B------:R-:W-:Y:S01]  /*68f0*/  NOP ;  /* 0x0000000000007918 */ /* 0x000fe20000000000 */
[----:B------:R-:W-:Y:S01]  /*6900*/  IADD3 R181, PT, PT, R181, 0x1a0, RZ ;  /* 0x000001a0b5b57810 */ /* 0x000fe20007ffe0ff */
[--C-:B------:R-:W-:Y:S01]  /*6910*/  HADD2.F32 R129, -RZ, R130.reuse.H0_H0 ;  /* 0x20000082ff817230 */ /* 0x100fe20000004100 */
[----:B------:R-:W-:Y:S01]  /*6920*/  F2FP.F16.E4M3.UNPACK_B R93, R94 ;  /* 0x0000005eff5d723e */ /* 0x000fe200020006ff */
[----:B------:R-:W-:Y:S01]  /*6930*/  HADD2.F32 R130, -RZ, R130.H1_H1 ;  /* 0x30000082ff827230 */ /* 0x000fe20000004100 */
[----:B------:R-:W-:Y:S01]  /*6940*/  LOP3.LUT R181, R181, 0xfefffff8, RZ, 0xc0, !PT ;  /* 0xfefffff8b5b57812 */ /* 0x000fe200078ec0ff */
[----:B------:R-:W-:Y:S01]  /*6950*/  HADD2.F32 R84, -RZ, R109.H1_H1 ;  /* 0x3000006dff547230 */ /* 0x000fe20000004100 */
[-C--:B------:R-:W-:Y:S01]  /*6960*/  F2FP.F16.E4M3.UNPACK_B R134, R85.reuse ;  /* 0x00000055ff86723e */ /* 0x080fe200020006ff */
[----:B------:R-:W-:Y:S01]  /*6970*/  HADD2.F32 R131, -RZ, R132.H0_H0 ;  /* 0x20000084ff837230 */ /* 0x000fe20000004100 */
[----:B-1----:R1:W-:Y:S01]  /*6980*/  SYNCS.ARRIVE.TRANS64.RED.A1T0 RZ, [R181+URZ], RZ ;  /* 0x000000ffb5ff79a7 */ /* 0x0023e200081004ff */
[----:B------:R-:W-:Y:S01]  /*6990*/  F2FP.F16.E4M3.UNPACK_B R136, R85.H1 ;  /* 0x00000055ff88723e */ /* 0x000fe200030006ff */
[--C-:B------:R-:W-:Y:S01]  /*69a0*/  HADD2.F32 R85, -RZ, R107.reuse.H0_H0 ;  /* 0x2000006bff557230 */ /* 0x100fe20000004100 */
[-C--:B------:R-:W-:Y:S01]  /*69b0*/  F2FP.F16.E4M3.UNPACK_B R138, R86.reuse ;  /* 0x00000056ff8a723e */ /* 0x080fe200020006ff */
[--C-:B------:R-:W-:Y:S01]  /*69c0*/  HADD2.F32 R133, -RZ, R134.reuse.H0_H0 ;  /* 0x20000086ff857230 */ /* 0x100fe20000004100 */
[----:B------:R-:W-:Y:S01]  /*69d0*/  F2FP.F16.E4M3.UNPACK_B R140, R86.H1 ;  /* 0x00000056ff8c723e */ /* 0x000fe200030006ff */
[----:B------:R-:W-:Y:S01]  /*69e0*/  HADD2.F32 R86, -RZ, R107.H1_H1 ;  /* 0x3000006bff567230 */ /* 0x000fe20000004100 */
[----:B------:R-:W-:Y:S01]  /*69f0*/  F2FP.F16.E4M3.UNPACK_B R142, R87 ;  /* 0x00000057ff8e723e */ /* 0x000fe200020006ff */
[----:B------:R-:W-:Y:S01]  /*6a00*/  HADD2.F32 R134, -RZ, R134.H1_H1 ;  /* 0x30000086ff867230 */ /* 0x000fe20000004100 */
[----:B------:R-:W-:Y:S01]  /*6a10*/  F2FP.F16.E4M3.UNPACK_B R114, R88 ;  /* 0x00000058ff72723e */ /* 0x000fe200020006ff */
[--C-:B------:R-:W-:Y:S01]  /*6a20*/  HADD2.F32 R137, -RZ, R138.reuse.H0_H0 ;  /* 0x2000008aff897230 */ /* 0x100fe20000004100 */
[-C--:B------:R-:W-:Y:S01]  /*6a30*/  F2FP.F16.E4M3.UNPACK_B R118, R89.reuse ;  /* 0x00000059ff76723e */ /* 0x080fe200020006ff */
[----:B------:R-:W-:Y:S01]  /*6a40*/  HADD2.F32 R138, -RZ, R138.H1_H1 ;  /* 0x3000008aff8a7230 */ /* 0x000fe20000004100 */
[----:B------:R-:W-:Y:S01]  /*6a50*/  F2FP.F16.E4M3.UNPACK_B R120, R89.H1 ;  /* 0x00000059ff78723e */ /* 0x000fe200030006ff */
[C---:B---3--:R-:W-:Y:S01]  /*6a60*/  FMUL R4, R78.reuse, R4 ;  /* 0x000000044e047220 */ /* 0x048fe20000400000 */
[C---:B------:R-:W-:Y:S01]  /*6a70*/  FMUL R5, R78.reuse, R5 ;  /* 0x000000054e057220 */ /* 0x040fe20000400000 */
[C---:B------:R-:W-:Y:S01]  /*6a80*/  FMUL R8, R78.reuse, R8 ;  /* 0x000000084e087220 */ /* 0x040fe20000400000 */
[C---:B------:R-:W-:Y:S01]  /*6a90*/  FMUL R9, R78.reuse, R9 ;  /* 0x000000094e097220 */ /* 0x040fe20000400000 */
[C---:B------:R-:W-:Y:S01]  /*6aa0*/  FFMA R4, R81.reuse, R80, R4 ;  /* 0x0000005051047223 */ /* 0x040fe20000000004 */
[C---:B------:R-:W-:Y:S01]  /*6ab0*/  FFMA R5, R81.reuse, R82, R5 ;  /* 0x0000005251057223 */ /* 0x040fe20000000005 */
[----:B------:R-:W-:Y:S02]  /*6ac0*/  HADD2.F32 R89, -RZ, R93.H0_H0 ;  /* 0x2000005dff597230 */ /* 0x000fe40000004100 */
[C---:B------:R-:W-:Y:S01]  /*6ad0*/  FMUL R12, R78.reuse, R12 ;  /* 0x0000000c4e0c7220 */ /* 0x040fe20000400000 */
        /* <DEDUP_REMOVED lines=11> */
[--C-:B------:R-:W-:Y:S02]  /*6b90*/  HADD2.F32 R113, -RZ, R114.reuse.H0_H0 ;  /* 0x20000072ff717230 */ /* 0x100fe40000004100 */
[C---:B------:R-:W-:Y:S01]  /*6ba0*/  FMUL R32, R78.reuse, R36 ;  /* 0x000000244e207220 */ /* 0x040fe20000400000 */
[----:B------:R-:W-:Y:S02]  /*6bb0*/  HADD2.F32 R114, -RZ, R114.H1_H1 ;  /* 0x30000072ff727230 */ /* 0x000fe40000004100 */
[C---:B------:R-:W-:Y:S01]  /*6bc0*/  FMUL R33, R78.reuse, R37 ;  /* 0x000000254e217220 */ /* 0x040fe20000400000 */
[--C-:B------:R-:W-:Y:S02]  /*6bd0*/  HADD2.F32 R117, -RZ, R118.reuse.H0_H0 ;  /* 0x20000076ff757230 */ /* 0x100fe40000004100 */
[C---:B------:R-:W-:Y:S01]  /*6be0*/  FMUL R36, R78.reuse, R40 ;  /* 0x000000284e247220 */ /* 0x040fe20000400000 */
[----:B------:R-:W-:Y:S02]  /*6bf0*/  HADD2.F32 R118, -RZ, R118.H1_H1 ;  /* 0x30000076ff767230 */ /* 0x000fe40000004100 */
        /* <DEDUP_REMOVED lines=8> */
[----:B------:R-:W-:Y:S01]  /*6c80*/  F2FP.F16.E4M3.UNPACK_B R92, R94.H1 ;  /* 0x0000005eff5c723e */ /* 0x000fe200030006ff */
[C---:B------:R-:W-:Y:S01]  /*6c90*/  FMUL R53, R78.reuse, R57 ;  /* 0x000000394e357220 */ /* 0x040fe20000400000 */
[C---:B------:R-:W-:Y:S01]  /*6ca0*/  FMUL R56, R78.reuse, R60 ;  /* 0x0000003c4e387220 */ /* 0x040fe20000400000 */
[----:B------:R-:W-:Y:S01]  /*6cb0*/  F2FP.F16.E4M3.UNPACK_B R141, R87.H1 ;  /* 0x00000057ff8d723e */ /* 0x000fe200030006ff */
[C---:B------:R-:W-:Y:S01]  /*6cc0*/  FMUL R57, R78.reuse, R61 ;  /* 0x0000003d4e397220 */ /* 0x040fe20000400000 */
[----:B------:R-:W-:Y:S02]  /*6cd0*/  HADD2.F32 R80, -RZ, R142.H1_H1 ;  /* 0x3000008eff507230 */ /* 0x000fe40000004100 */
[C---:B------:R-:W-:Y:S01]  /*6ce0*/  FMUL R60, R78.reuse, R64 ;  /* 0x000000404e3c7220 */ /* 0x040fe20000400000 */
[----:B------:R-:W-:Y:S01]  /*6cf0*/  F2FP.F16.E4M3.UNPACK_B R116, R88.H1 ;  /* 0x00000058ff74723e */ /* 0x000fe200030006ff */
[C---:B------:R-:W-:Y:S01]  /*6d00*/  FMUL R61, R78.reuse, R65 ;  /* 0x000000414e3d7220 */ /* 0x040fe20000400000 */
[C---:B------:R-:W-:Y:S01]  /*6d10*/  FMUL R6, R78.reuse, R6 ;  /* 0x000000064e067220 */ /* 0x040fe20000400000 */
[----:B------:R-:W-:Y:S01]  /*6d20*/  F2FP.F16.E4M3.UNPACK_B R94, R95 ;  /* 0x0000005fff5e723e */ /* 0x000fe200020006ff */
[C---:B------:R-:W-:Y:S01]  /*6d30*/  FMUL R7, R78.reuse, R7 ;  /* 0x000000074e077220 */ /* 0x040fe20000400000 */
[----:B------:R-:W-:Y:S02]  /*6d40*/  HADD2.F32 R87, -RZ, R105.H0_H0 ;  /* 0x20000069ff577230 */ /* 0x000fe40000004100 */
[C---:B------:R-:W-:Y:S01]  /*6d50*/  FFMA R6, R81.reuse, R83, R6 ;  /* 0x0000005351067223 */ /* 0x040fe20000000006 */
[----:B------:R-:W-:Y:S01]  /*6d60*/  F2FP.F16.E4M3.UNPACK_B R122, R90 ;  /* 0x0000005aff7a723e */ /* 0x000fe200020006ff */
[C---:B------:R-:W-:Y:S01]  /*6d70*/  FFMA R7, R81.reuse, R84, R7 ;  /* 0x0000005451077223 */ /* 0x040fe20000000007 */
[C---:B------:R-:W-:Y:S01]  /*6d80*/  FFMA R8, R81.reuse, R85, R8 ;  /* 0x0000005551087223 */ /* 0x040fe20000000008 */
[----:B------:R-:W-:Y:S01]  /*6d90*/  F2FP.F16.E4M3.UNPACK_B R124, R90.H1 ;  /* 0x0000005aff7c723e */ /* 0x000fe200030006ff */
[----:B------:R-:W-:Y:S01]  /*6da0*/  FFMA R9, R81, R86, R9 ;  /* 0x0000005651097223 */ /* 0x000fe20000000009 */
[----:B------:R-:W-:Y:S01]  /*6db0*/  HADD2.F32 R90, -RZ, R93.H1_H1 ;  /* 0x3000005dff5a7230 */ /* 0x000fe20000004100 */
[----:B------:R-:W-:Y:S01]  /*6dc0*/  F2FP.SATFINITE.E4M3.F32.PACK_AB_MERGE_C R156, R7, R6, RZ ;  /* 0x00000006079c723e */ /* 0x000fe200048070ff */
[----:B------:R-:W-:Y:S02]  /*6dd0*/  HADD2.F32 R93, -RZ, R94.H0_H0 ;  /* 0x2000005eff5d7230 */ /* 0x000fe40000004100 */
[C---:B------:R-:W-:Y:S01]  /*6de0*/  FMUL R10, R78.reuse, R10 ;  /* 0x0000000a4e0a7220 */ /* 0x040fe20000400000 */
[----:B------:R-:W-:Y:S01]  /*6df0*/  HADD2.F32 R88, -RZ, R105.H1_H1 ;  /* 0x30000069ff587230 */ /* 0x000fe20000004100 */
[----:B------:R-:W-:Y:S01]  /*6e00*/  F2FP.SATFINITE.E4M3.F32.PACK_AB_MERGE_C R156, R5, R4, R156 ;  /* 0x00000004059c723e */ /* 0x000fe2000480709c */
[--C-:B------:R-:W-:Y:S02]  /*6e10*/  HADD2.F32 R121, -RZ, R122.reuse.H0_H0 ;  /* 0x2000007aff797230 */ /* 0x100fe40000004100 */
[C---:B------:R-:W-:Y:S01]  /*6e20*/  FFMA R10, R81.reuse, R87, R10 ;  /* 0x00000057510a7223 */ /* 0x040fe2000000000a */
[----:B------:R-:W-:Y:S02]  /*6e30*/  HADD2.F32 R122, -RZ, R122.H1_H1 ;  /* 0x3000007aff7a7230 */ /* 0x000fe40000004100 */
[C---:B------:R-:W-:Y:S01]  /*6e40*/  FMUL R11, R78.reuse, R11 ;  /* 0x0000000b4e0b7220 */ /* 0x040fe20000400000 */
[----:B------:R-:W-:Y:S01]  /*6e50*/  F2FP.F16.E4M3.UNPACK_B R103, R95.H1 ;  /* 0x0000005fff67723e */ /* 0x000fe200030006ff */
[----:B------:R-:W-:Y:S01]  /*6e60*/  HADD2.F32 R95, -RZ, R94.H1_H1 ;  /* 0x3000005eff5f7230 */ /* 0x000fe20000004100 */
[-C--:B------:R-:W-:Y:S01]  /*6e70*/  F2FP.F16.E4M3.UNPACK_B R126, R91.reuse ;  /* 0x0000005bff7e723e */ /* 0x080fe200020006ff */
[C---:B------:R-:W-:Y:S01]  /*6e80*/  FFMA R11, R81.reuse, R88, R11 ;  /* 0x00000058510b7223 */ /* 0x040fe2000000000b */
[----:B------:R-:W-:Y:S01]  /*6e90*/  F2FP.F16.E4M3.UNPACK_B R128, R91.H1 ;  /* 0x0000005bff80723e */ /* 0x000fe200030006ff */
[----:B------:R-:W-:Y:S02]  /*6ea0*/  HADD2.F32 R91, -RZ, R92.H0_H0 ;  /* 0x2000005cff5b7230 */ /* 0x000fe40000004100 */
[C---:B------:R-:W-:Y:S01]  /*6eb0*/  FFMA R12, R81.reuse, R89, R12 ;  /* 0x00000059510c7223 */ /* 0x040fe2000000000c */
[----:B------:R-:W-:Y:S01]  /*6ec0*/  FFMA R13, R81, R90, R13 ;  /* 0x0000005a510d7223 */ /* 0x000fe2000000000d */
[----:B------:R-:W-:Y:S01]  /*6ed0*/  F2FP.SATFINITE.E4M3.F32.PACK_AB_MERGE_C R157, R11, R10, RZ ;  /* 0x0000000a0b9d723e */ /* 0x000fe200048070ff */
[--C-:B------:R-:W-:Y:S01]  /*6ee0*/  HADD2.F32 R125, -RZ, R126.reuse.H0_H0 ;  /* 0x2000007eff7d7230 */ /* 0x100fe20000004100 */
[----:B------:R-:W-:Y:S01]  /*6ef0*/  F2FP.F16.E4M3.UNPACK_B R101, R96 ;  /* 0x00000060ff65723e */ /* 0x000fe200020006ff */
[----:B------:R-:W-:Y:S01]  /*6f00*/  HADD2.F32 R126, -RZ, R126.H1_H1 ;  /* 0x3000007eff7e7230 */ /* 0x000fe20000004100 */
[----:B------:R-:W-:Y:S01]  /*6f10*/  F2FP.SATFINITE.E4M3.F32.PACK_AB_MERGE_C R157, R9, R8, R157 ;  /* 0x00000008099d723e */ /* 0x000fe2000480709d */
[----:B------:R-:W-:Y:S02]  /*6f20*/  HADD2.F32 R83, -RZ, R142.H0_H0 ;  /* 0x2000008eff537230 */ /* 0x000fe40000004100 */
[C---:B------:R-:W-:Y:S01]  /*6f30*/  FMUL R14, R78.reuse, R14 ;  /* 0x0000000e4e0e7220 */ /* 0x040fe20000400000 */
[----:B------:R-:W-:Y:S02]  /*6f40*/  HADD2.F32 R92, -RZ, R92.H1_H1 ;  /* 0x3000005cff5c7230 */ /* 0x000fe40000004100 */
[C---:B------:R-:W-:Y:S01]  /*6f50*/  FMUL R15, R78.reuse, R15 ;  /* 0x0000000f4e0f7220 */ /* 0x040fe20000400000 */
[----:B------:R-:W-:Y:S01]  /*6f60*/  F2FP.F16.E4M3.UNPACK_B R100, R96.H1 ;  /* 0x00000060ff64723e */ /* 0x000fe200030006ff */
[--C-:B------:R-:W-:Y:S02]  /*6f70*/  HADD2.F32 R94, -RZ, R103.reuse.H0_H0 ;  /* 0x20000067ff5e7230 */ /* 0x100fe40000004100 */
[C---:B------:R-:W-:Y:S01]  /*6f80*/  FFMA R14, R81.reuse, R91, R14 ;  /* 0x0000005b510e7223 */ /* 0x040fe2000000000e */
[C---:B------:R-:W-:Y:S01]  /*6f90*/  FFMA R15, R81.reuse, R92, R15 ;  /* 0x0000005c510f7223 */ /* 0x040fe2000000000f */
[C---:B------:R-:W-:Y:S01]  /*6fa0*/  FFMA R0, R81.reuse, R93, R0 ;  /* 0x0000005d51007223 */ /* 0x040fe20000000000 */
[----:B------:R-:W-:Y:S01]  /*6fb0*/  FFMA R2, R81, R95, R2 ;  /* 0x0000005f51027223 */ /* 0x000fe20000000002 */
[-C--:B------:R-:W-:Y:S01]  /*6fc0*/  F2FP.F16.E4M3.UNPACK_B R102, R97.reuse ;  /* 0x00000061ff66723e */ /* 0x080fe200020006ff */
[----:B------:R-:W-:Y:S01]  /*6fd0*/  HADD2.F32 R96, -RZ, R103.H1_H1 ;  /* 0x30000067ff607230 */ /* 0x000fe20000004100 */
[----:B------:R-:W-:Y:S01]  /*6fe0*/  F2FP.SATFINITE.E4M3.F32.PACK_AB_MERGE_C R158, R15, R14, RZ ;  /* 0x0000000e0f9e723e */ /* 0x000fe200048070ff */
[C---:B------:R-:W-:Y:S01]  /*6ff0*/  FMUL R3, R78.reuse, R18 ;  /* 0x000000124e037220 */ /* 0x040fe20000400000 */
[----:B------:R-:W-:Y:S01]  /*7000*/  F2FP.F16.E4M3.UNPACK_B R104, R97.H1 ;  /* 0x00000061ff68723e */ /* 0x000fe200030006ff */
[--C-:B------:R-:W-:Y:S01]  /*7010*/  HADD2.F32 R97, -RZ, R101.reuse.H0_H0 ;  /* 0x20000065ff617230 */ /* 0x100fe20000004100 */
[----:B------:R-:W-:Y:S01]  /*7020*/  F2FP.SATFINITE.E4M3.F32.PACK_AB_MERGE_C R158, R13, R12, R158 ;  /* 0x0000000c0d9e723e */ /* 0x000fe2000480709e */
[C---:B------:R-:W-:Y:S01]  /*7030*/  FFMA R3, R81.reuse, R94, R3 ;  /* 0x0000005e51037223 */ /* 0x040fe20000000003 */
[-C--:B------:R-:W-:Y:S01]  /*7040*/  F2FP.F16.E4M3.UNPACK_B R106, R98.reuse ;  /* 0x00000062ff6a723e */ /* 0x080fe200020006ff */
[C---:B------:R-:W-:Y:S01]  /*7050*/  FMUL R19, R78.reuse, R19 ;  /* 0x000000134e137220 */ /* 0x040fe20000400000 */
[----:B------:R-:W-:Y:S01]  /*7060*/  F2FP.F16.E4M3.UNPACK_B R108, R98.H1 ;  /* 0x00000062ff6c723e */ /* 0x000fe200030006ff */
[----:B------:R-:W-:Y:S01]  /*7070*/  HADD2.F32 R98, -RZ, R101.H1_H1 ;  /* 0x30000065ff627230 */ /* 0x000fe20000004100 */
[-C--:B------:R-:W-:Y:S01]  /*7080*/  F2FP.F16.E4M3.UNPACK_B R110, R99.reuse ;  /* 0x00000063ff6e723e */ /* 0x080fe200020006ff */
[----:B------:R-:W-:Y:S01]  /*7090*/  HADD2.F32 R101, -RZ, R102.H0_H0 ;  /* 0x20000066ff657230 */ /* 0x000fe20000004100 */
[----:B------:R-:W-:Y:S01]  /*70a0*/  F2FP.F16.E4M3.UNPACK_B R112, R99.H1 ;  /* 0x00000063ff70723e */ /* 0x000fe200030006ff */
[----:B------:R-:W-:Y:S02]  /*70b0*/  HADD2.F32 R99, -RZ, R100.H0_H0 ;  /* 0x20000064ff637230 */ /* 0x000fe40000004100 */
[C---:B------:R-:W-:Y:S01]  /*70c0*/  FFMA R19, R81.reuse, R96, R19 ;  /* 0x0000006051137223 */ /* 0x040fe20000000013 */
[C---:B------:R-:W-:Y:S01]  /*70d0*/  FFMA R16, R81.reuse, R97, R16 ;  /* 0x0000006151107223 */ /* 0x040fe20000000010 */
[----:B------:R-:W-:Y:S01]  /*70e0*/  FFMA R17, R81, R98, R17 ;  /* 0x0000006251117223 */ /* 0x000fe20000000011 */
[----:B------:R-:W-:Y:S02]  /*70f0*/  HADD2.F32 R102, -RZ, R102.H1_H1 ;  /* 0x30000066ff667230 */ /* 0x000fe40000004100 */
[----:B------:R-:W-:Y:S01]  /*7100*/  FMUL R18, R78, R22 ;  /* 0x000000164e127220 */ /* 0x000fe20000400000 */
[----:B------:R-:W-:Y:S01]  /*7110*/  HADD2.F32 R100, -RZ, R100.H1_H1 ;  /* 0x30000064ff647230 */ /* 0x000fe20000004100 */
[----:B------:R-:W-:Y:S01]  /*7120*/  F2FP.SATFINITE.E4M3.F32.PACK_AB_MERGE_C R159, R19, R3, RZ ;  /* 0x00000003139f723e */ /* 0x000fe200048070ff */
[--C-:B------:R-:W-:Y:S02]  /*7130*/  HADD2.F32 R105, -RZ, R106.reuse.H0_H0 ;  /* 0x2000006aff697230 */ /* 0x100fe40000004100 */
[C---:B------:R-:W-:Y:S01]  /*7140*/  FFMA R18, R81.reuse, R99, R18 ;  /* 0x0000006351127223 */ /* 0x040fe20000000012 */
[----:B------:R-:W-:Y:S01]  /*7150*/  HADD2.F32 R106, -RZ, R106.H1_H1 ;  /* 0x3000006aff6a7230 */ /* 0x000fe20000004100 */
[----:B------:R-:W-:Y:S01]  /*7160*/  F2FP.SATFINITE.E4M3.F32.PACK_AB_MERGE_C R159, R2, R0, R159 ;  /* 0x00000000029f723e */ /* 0x000fe2000480709f */
[----:B------:R-:W-:Y:S02]  /*7170*/  HADD2.F32 R109, -RZ, R110.H0_H0 ;  /* 0x2000006eff6d7230 */ /* 0x000fe40000004100 */
[C---:B------:R-:W-:Y:S01]  /*7180*/  FMUL R23, R78.reuse, R23 ;  /* 0x000000174e177220 */ /* 0x040fe20000400000 */
[--C-:B------:R-:W-:Y:S02]  /*7190*/  HADD2.F32 R103, -RZ, R104.reuse.H0_H0 ;  /* 0x20000068ff677230 */ /* 0x100fe40000004100 */
[C---:B------:R-:W-:Y:S01]  /*71a0*/  FMUL R22, R78.reuse, R26 ;  /* 0x0000001a4e167220 */ /* 0x040fe20000400000 */
[----:B------:R-:W-:Y:S01]  /*71b0*/  HADD2.F32 R104, -RZ, R104.H1_H1 ;  /* 0x30000068ff687230 */ /* 0x000fe20000004100 */
[----:B------:R1:W-:Y:S01]  /*71c0*/  STS.128 [R168+UR43+0x2400], R156 ;  /* 0x0024009ca8007988 */ /* 0x0003e20008000c2b */
[C---:B------:R-:W-:Y:S01]  /*71d0*/  FFMA R23, R81.reuse, R100, R23 ;  /* 0x0000006451177223 */ /* 0x040fe20000000017 */
[C---:B------:R-:W-:Y:S01]  /*71e0*/  FFMA R20, R81.reuse, R101, R20 ;  /* 0x0000006551147223 */ /* 0x040fe20000000014 */
[C---:B------:R-:W-:Y:S01]  /*71f0*/  FFMA R21, R81.reuse, R102, R21 ;  /* 0x0000006651157223 */ /* 0x040fe20000000015 */
[----:B------:R-:W-:Y:S01]  /*7200*/  FFMA R22, R81, R103, R22 ;  /* 0x0000006751167223 */ /* 0x000fe20000000016 */
[----:B------:R-:W-:Y:S01]  /*7210*/  HADD2.F32 R110, -RZ, R110.H1_H1 ;  /* 0x3000006eff6e7230 */ /* 0x000fe20000004100 */
[----:B------:R-:W-:Y:S01]  /*7220*/  F2FP.SATFINITE.E4M3.F32.PACK_AB_MERGE_C R160, R23, R18, RZ ;  /* 0x0000001217a0723e */ /* 0x000fe200048070ff */
[C---:B------:R-:W-:Y:S01]  /*7230*/  FMUL R27, R78.reuse, R27 ;  /* 0x0000001b4e1b7220 */ /* 0x040fe20000400000 */
[--C-:B------:R-:W-:Y:S02]  /*7240*/  HADD2.F32 R107, -RZ, R108.reuse.H0_H0 ;  /* 0x2000006cff6b7230 */ /* 0x100fe40000004100 */
[C---:B------:R-:W-:Y:S01]  /*7250*/  FMUL R26, R78.reuse, R30 ;  /* 0x0000001e4e1a7220 */ /* 0x040fe20000400000 */
[----:B------:R-:W-:Y:S01]  /*7260*/  HADD2.F32 R108, -RZ, R108.H1_H1 ;  /* 0x3000006cff6c7230 */ /* 0x000fe20000004100 */
[----:B------:R-:W-:Y:S01]  /*7270*/  F2FP.SATFINITE.E4M3.F32.PACK_AB_MERGE_C R160, R17, R16, R160 ;  /* 0x0000001011a0723e */ /* 0x000fe200048070a0 */
[C---:B------:R-:W-:Y:S01]  /*7280*/  FFMA R27, R81.reuse, R104, R27 ;  /* 0x00000068511b7223 */ /* 0x040fe2000000001b */
[C---:B------:R-:W-:Y:S01]  /*7290*/  FFMA R24, R81.reuse, R105, R24 ;  /* 0x0000006951187223 */ /* 0x040fe20000000018 */
[C---:B------:R-:W-:Y:S01]  /*72a0*/  FFMA R25, R81.reuse, R106, R25 ;  /* 0x0000006a51197223 */ /* 0x040fe20000000019 */
[----:B------:R-:W-:Y:S01]  /*72b0*/  FFMA R26, R81, R107, R26 ;  /* 0x0000006b511a7223 */ /* 0x000fe2000000001a */
[C---:B------:R-:W-:Y:S01]  /*72c0*/  FMUL R31, R78.reuse, R31 ;  /* 0x0000001f4e1f7220 */ /* 0x040fe20000400000 */
[--C-:B------:R-:W-:Y:S01]  /*72d0*/  HADD2.F32 R111, -RZ, R112.reuse.H0_H0 ;  /* 0x20000070ff6f7230 */ /* 0x100fe20000004100 */
[----:B------:R-:W-:Y:S01]  /*72e0*/  F2FP.SATFINITE.E4M3.F32.PACK_AB_MERGE_C R161, R27, R22, RZ ;  /* 0x000000161ba1723e */ /* 0x000fe200048070ff */
[----:B------:R-:W-:Y:S02]  /*72f0*/  HADD2.F32 R112, -RZ, R112.H1_H1 ;  /* 0x30000070ff707230 */ /* 0x000fe40000004100 */
[C---:B------:R-:W-:Y:S01]  /*7300*/  FFMA R31, R81.reuse, R108, R31 ;  /* 0x0000006c511f7223 */ /* 0x040fe2000000001f */
[----:B------:R-:W-:Y:S01]  /*7310*/  FFMA R28, R81, R109, R28 ;  /* 0x0000006d511c7223 */ /* 0x000fe2000000001c */
[----:B------:R-:W-:Y:S01]  /*7320*/  F2FP.SATFINITE.E4M3.F32.PACK_AB_MERGE_C R161, R21, R20, R161 ;  /* 0x0000001415a1723e */ /* 0x000fe200048070a1 */
[----:B------:R-:W-:Y:S01]  /*7330*/  FFMA R29, R81, R110, R29 ;  /* 0x0000006e511d7223 */ /* 0x000fe2000000001d */
[C---:B------:R-:W-:Y:S01]  /*7340*/  FMUL R30, R78.reuse, R34 ;  /* 0x000000224e1e7220 */ /* 0x040fe20000400000 */
[----:B------:R-:W-:Y:S01]  /*7350*/  F2FP.SATFINITE.E4M3.F32.PACK_AB_MERGE_C R162, R31, R26, RZ ;  /* 0x0000001a1fa2723e */ /* 0x000fe200048070ff */
[C---:B------:R-:W-:Y:S01]  /*7360*/  FMUL R35, R78.reuse, R35 ;  /* 0x000000234e237220 */ /* 0x040fe20000400000 */
[--C-:B------:R-:W-:Y:S02]  /*7370*/  HADD2.F32 R115, -RZ, R116.reuse.H0_H0 ;  /* 0x20000074ff737230 */ /* 0x100fe40000004100 */
[----:B------:R-:W-:Y:S01]  /*7380*/  FFMA R30, R81, R111, R30 ;  /* 0x0000006f511e7223 */ /* 0x000fe2000000001e */
[----:B------:R-:W-:Y:S01]  /*7390*/  F2FP.SATFINITE.E4M3.F32.PACK_AB_MERGE_C R162, R25, R24, R162 ;  /* 0x0000001819a2723e */ /* 0x000fe200048070a2 */
[C---:B------:R-:W-:Y:S01]  /*73a0*/  FFMA R35, R81.reuse, R112, R35 ;  /* 0x0000007051237223 */ /* 0x040fe20000000023 */
[C---:B------:R-:W-:Y:S01]  /*73b0*/  FFMA R32, R81.reuse, R113, R32 ;  /* 0x0000007151207223 */ /* 0x040fe20000000020 */
[----:B------:R-:W-:Y:S01]  /*73c0*/  FFMA R33, R81, R114, R33 ;  /* 0x0000007251217223 */ /* 0x000fe20000000021 */
[----:B------:R-:W-:Y:S02]  /*73d0*/  HADD2.F32 R116, -RZ, R116.H1_H1 ;  /* 0x30000074ff747230 */ /* 0x000fe40000004100 */
        /* <DEDUP_REMOVED lines=9> */
[----:B------:R-:W-:Y:S01]  /*7470*/  HADD2.F32 R120, -RZ, R120.H1_H1 ;  /* 0x30000078ff787230 */ /* 0x000fe20000004100 */
[----:B------:R1:W-:Y:S01]  /*7480*/  STS.128 [R178+0x2010], R160 ;  /* 0x002010a0b2007388 */ /* 0x0003e20000000c00 */
[----:B------:R-:W-:Y:S01]  /*7490*/  F2FP.SATFINITE.E4M3.F32.PACK_AB_MERGE_C R184, R39, R34, RZ ;  /* 0x0000002227b8723e */ /* 0x000fe200048070ff */
[C---:B------:R-:W-:Y:S01]  /*74a0*/  FMUL R38, R78.reuse, R42 ;  /* 0x0000002a4e267220 */ /* 0x040fe20000400000 */
[C---:B------:R-:W-:Y:S01]  /*74b0*/  FMUL R43, R78.reuse, R43 ;  /* 0x0000002b4e2b7220 */ /* 0x040fe20000400000 */
[--C-:B------:R-:W-:Y:S01]  /*74c0*/  HADD2.F32 R123, -RZ, R124.reuse.H0_H0 ;  /* 0x2000007cff7b7230 */ /* 0x100fe20000004100 */
[----:B------:R-:W-:Y:S01]  /*74d0*/  F2FP.SATFINITE.E4M3.F32.PACK_AB_MERGE_C R184, R33, R32, R184 ;  /* 0x0000002021b8723e */ /* 0x000fe200048070b8 */
[C---:B------:R-:W-:Y:S01]  /*74e0*/  FFMA R38, R81.reuse, R119, R38 ;  /* 0x0000007751267223 */ /* 0x040fe20000000026 */
        /* <DEDUP_REMOVED lines=12> */
[C---:B------:R-:W-:Y:S01]  /*75b0*/  FFMA R45, R81.reuse, R126, R45 ;  /* 0x0000007e512d7223 */ /* 0x040fe2000000002d */
[----:B------:R-:W-:Y:S02]  /*75c0*/  HADD2.F32 R128, -RZ, R128.H1_H1 ;  /* 0x30000080ff807230 */ /* 0x000fe40000004100 */
[C---:B------:R-:W-:Y:S01]  /*75d0*/  FMUL R46, R78.reuse, R50 ;  /* 0x000000324e2e7220 */ /* 0x040fe20000400000 */
[C---:B------:R-:W-:Y:S01]  /*75e0*/  FMUL R51, R78.reuse, R51 ;  /* 0x000000334e337220 */ /* 0x040fe20000400000 */
[----:B------:R-:W-:Y:S02]  /*75f0*/  HADD2.F32 R132, -RZ, R132.H1_H1 ;  /* 0x30000084ff847230 */ /* 0x000fe40000004100 */
[C---:B------:R-:W-:Y:S01]  /*7600*/  FMUL R50, R78.reuse, R54 ;  /* 0x000000364e327220 */ /* 0x040fe20000400000 */
[C---:B------:R-:W-:Y:S01]  /*7610*/  FFMA R46, R81.reuse, R127, R46 ;  /* 0x0000007f512e7223 */ /* 0x040fe2000000002e */
[C---:B------:R-:W-:Y:S01]  /*7620*/  FFMA R51, R81.reuse, R128, R51 ;  /* 0x0000008051337223 */ /* 0x040fe20000000033 */
[C---:B------:R-:W-:Y:S01]  /*7630*/  FMUL R55, R78.reuse, R55 ;  /* 0x000000374e377220 */ /* 0x040fe20000400000 */
[C---:B------:R-:W-:Y:S01]  /*7640*/  FFMA R48, R81.reuse, R129, R48 ;  /* 0x0000008151307223 */ /* 0x040fe20000000030 */
[C---:B------:R-:W-:Y:S01]  /*7650*/  FFMA R49, R81.reuse, R130, R49 ;  /* 0x0000008251317223 */ /* 0x040fe20000000031 */
[--C-:B------:R-:W-:Y:S02]  /*7660*/  HADD2.F32 R135, -RZ, R136.reuse.H0_H0 ;  /* 0x20000088ff877230 */ /* 0x100fe40000004100 */
[C---:B------:R-:W-:Y:S01]  /*7670*/  FFMA R50, R81.reuse, R131, R50 ;  /* 0x0000008351327223 */ /* 0x040fe20000000032 */
[----:B------:R-:W-:Y:S02]  /*7680*/  HADD2.F32 R136, -RZ, R136.H1_H1 ;  /* 0x30000088ff887230 */ /* 0x000fe40000004100 */
[C---:B------:R-:W-:Y:S01]  /*7690*/  FMUL R54, R78.reuse, R58 ;  /* 0x0000003a4e367220 */ /* 0x040fe20000400000 */
        /* <DEDUP_REMOVED lines=16> */
[----:B------:R-:W-:Y:S01]  /*77a0*/  FFMA R63, R81, R140, R63 ;  /* 0x0000008c513f7223 */ /* 0x000fe2000000003f */
[----:B------:R-:W-:Y:S01]  /*77b0*/  FMUL R67, R78, R67 ;  /* 0x000000434e437220 */ /* 0x000fe20000400000 */
[----:B------:R-:W-:Y:S01]  /*77c0*/  F2FP.SATFINITE.E4M3.F32.PACK_AB_MERGE_C R186, R47, R42, RZ ;  /* 0x0000002a2fba723e */ /* 0x000fe200048070ff */
[----:B------:R-:W-:Y:S01]  /*77d0*/  FFMA R60, R81, R83, R60 ;  /* 0x00000053513c7223 */ /* 0x000fe2000000003c */
[----:B------:R-:W-:Y:S01]  /*77e0*/  F2FP.SATFINITE.E4M3.F32.PACK_AB_MERGE_C R187, R51, R46, RZ ;  /* 0x0000002e33bb723e */ /* 0x000fe200048070ff */
[C---:B------:R-:W-:Y:S01]  /*77f0*/  FFMA R61, R81.reuse, R80, R61 ;  /* 0x00000050513d7223 */ /* 0x040fe2000000003d */
[C---:B------:R-:W-:Y:S01]  /*7800*/  FFMA R62, R81.reuse, R85, R62 ;  /* 0x00000055513e7223 */ /* 0x040fe2000000003e */
[----:B------:R-:W-:Y:S01]  /*7810*/  FFMA R67, R81, R82, R67 ;  /* 0x0000005251437223 */ /* 0x000fe20000000043 */
[----:B------:R-:W-:Y:S02]  /*7820*/  F2FP.SATFINITE.E4M3.F32.PACK_AB_MERGE_C R186, R41, R40, R186 ;  /* 0x0000002829ba723e */ /* 0x000fe400048070ba */
[----:B------:R-:W-:Y:S02]  /*7830*/  F2FP.SATFINITE.E4M3.F32.PACK_AB_MERGE_C R187, R45, R44, R187 ;  /* 0x0000002c2dbb723e */ /* 0x000fe400048070bb */
[----:B------:R-:W-:Y:S02]  /*7840*/  F2FP.SATFINITE.E4M3.F32.PACK_AB_MERGE_C R188, R55, R50, RZ ;  /* 0x0000003237bc723e */ /* 0x000fe400048070ff */
[----:B------:R-:W-:Y:S01]  /*7850*/  F2FP.SATFINITE.E4M3.F32.PACK_AB_MERGE_C R189, R59, R54, RZ ;  /* 0x000000363bbd723e */ /* 0x000fe200048070ff */
[----:B------:R1:W-:Y:S01]  /*7860*/  STS.128 [R177+0x2020], R184 ;  /* 0x002020b8b1007388 */ /* 0x0003e20000000c00 */
[----:B------:R-:W-:Y:S02]  /*7870*/  F2FP.SATFINITE.E4M3.F32.PACK_AB_MERGE_C R190, R63, R58, RZ ;  /* 0x0000003a3fbe723e */ /* 0x000fe400048070ff */
[----:B------:R-:W-:Y:S02]  /*7880*/  F2FP.SATFINITE.E4M3.F32.PACK_AB_MERGE_C R183, R67, R62, RZ ;  /* 0x0000003e43b7723e */ /* 0x000fe400048070ff */
[----:B------:R-:W-:Y:S02]  /*7890*/  F2FP.SATFINITE.E4M3.F32.PACK_AB_MERGE_C R188, R49, R48, R188 ;  /* 0x0000003031bc723e */ /* 0x000fe400048070bc */
[----:B------:R-:W-:Y:S02]  /*78a0*/  F2FP.SATFINITE.E4M3.F32.PACK_AB_MERGE_C R189, R53, R52, R189 ;  /* 0x0000003435bd723e */ /* 0x000fe400048070bd */
[----:B------:R-:W-:Y:S02]  /*78b0*/  F2FP.SATFINITE.E4M3.F32.PACK_AB_MERGE_C R190, R57, R56, R190 ;  /* 0x0000003839be723e */ /* 0x000fe400048070be */
[----:B------:R-:W-:Y:S02]  /*78c0*/  F2FP.SATFINITE.E4M3.F32.PACK_AB_MERGE_C R191, R61, R60, R183 ;  /* 0x0000003c3dbf723e */ /* 0x000fe400048070b7 */
[----:B------:R-:W-:Y:S03]  /*78d0*/  IADD3 R76, PT, PT, R76, 0x1, RZ ;  /* 0x000000014c4c7810 */ /* 0x000fe60007ffe0ff */
[----:B------:R1:W-:Y:S01]  /*78e0*/  STS.128 [R176+0x2030], R188 ;  /* 0x002030bcb0007388 */ /* 0x0003e20000000c00 */
[----:B------:R-:W-:Y:S01]  /*78f0*/  @!PT LDS RZ, [RZ] ;  /* 0x00000000fffff984 */ /* 0x000fe20000000800 */
[----:B------:R-:W-:Y:S01]  /*7900*/  @!PT LDS RZ, [RZ] ;  /* 0x00000000fffff984 */ /* 0x000fe20000000800 */
[----:B------:R-:W-:Y:S01]  /*7910*/  @!PT LDS RZ, [RZ] ;  /* 0x00000000fffff984 */ /* 0x000fe20000000800 */
[----:B------:R-:W-:Y:S01]  /*7920*/  @!PT LDS RZ, [RZ] ;  /* 0x00000000fffff984 */ /* 0x000fe20000000800 */
[----:B------:R3:W-:Y:S07]  /*7930*/  MEMBAR.ALL.CTA ;  /* 0x0000000000007992 */ /* 0x0007ee0000008000 */
[----:B---3--:R-:W3:Y:S02]  /*7940*/  FENCE.VIEW.ASYNC.S ;  /* 0x00000000000073c6 */ /* 0x008ee40000000000 */
[----:B---3--:R-:W-:Y:S06]  /*7950*/  BAR.SYNC.DEFER_BLOCKING 0x1, 0x80 ;  /* 0x0042000000007b1d */ /* 0x008fec0000010000 */
[----:B------:R-:W-:Y:S05]  /*7960*/  @P0 BRA `(.L_x_128) ;  /* 0x0000000000340947 */ /* 0x000fea0003800000 */
[----:B------:R-:W-:Y:S01]  /*7970*/  UIADD3 UR12, UPT, UPT, UR43, 0x2400, URZ ;  /* 0x000024002b0c7890 */ /* 0x000fe2000fffe0ff */
[----:B------:R-:W-:Y:S01]  /*7980*/  R2UR UR9, R164 ;  /* 0x00000000a40972ca */ /* 0x000fe200000e0000 */
[----:B------:R-:W-:Y:S01]  /*7990*/  UIADD3 UR10, UP0, UPT, UR46, 0x680, URZ ;  /* 0x000006802e0a7890 */ /* 0x000fe2000ff1e0ff */
[----:B------:R-:W-:Y:S01]  /*79a0*/  R2UR UR8, R155 ;  /* 0x000000009b0872ca */ /* 0x000fe200000e0000 */
[----:B------:R-:W-:Y:S02]  /*79b0*/  UMOV UR7, UR36 ;  /* 0x0000002400077c82 */ /* 0x000fe40008000000 */
[----:B------:R-:W-:Y:S01]  /*79c0*/  IMAD.U32 R179, RZ, RZ, UR12 ;  /* 0x0000000cffb37e24 */ /* 0x000fe2000f8e00ff */
[----:B------:R-:W-:Y:S04]  /*79d0*/  UIADD3.X UR11, UPT, UPT, URZ, UR47, URZ, UP0, !UPT ;  /* 0x0000002fff0b7290 */ /* 0x000fe800087fe4ff */
[----:B------:R-:W-:Y:S03]  /*79e0*/  R2UR UR4, R179 ;  /* 0x00000000b30472ca */ /* 0x000fe600000e0000 */
[----:B------:R-:W-:Y:S02]  /*79f0*/  USHF.L.U32 UR5, UR9, 0x6, URZ ;  /* 0x0000000609057899 */ /* 0x000fe400080006ff */
[----:B------:R-:W-:Y:S09]  /*7a00*/  USHF.L.U32 UR6, UR8, 0x7, URZ ;  /* 0x0000000708067899 */ /* 0x000ff200080006ff */
[----:B------:R3:W-:Y:S01]  /*7a10*/  UTMASTG.3D [UR4], [UR10] ;  /* 0x000000040a0073b5 */ /* 0x0007e20008010000 */
[----:B------:R0:W-:Y:S01]  /*7a20*/  UTMACMDFLUSH ;  /* 0x00000000000079b7 */ /* 0x0001e20000000000 */
[----:B---3--:R-:W-:Y:S04]  /*7a30*/  DEPBAR.LE SB0, 0x0 ;  /* 0x000080000000791a */ /* 0x008fe80000000000 */
.L_x_128:
[----:B------:R-:W-:Y:S05]  /*7a40*/  BSYNC.RECONVERGENT B0 ;  /* 0x0000000000007941 */ /* 0x000fea0003800200 */
.L_x_127:
[----:B------:R-:W-:Y:S01]  /*7a50*/  BAR.SYNC.DEFER_BLOCKING 0x1, 0x80 ;  /* 0x0042000000007b1d */ /* 0x000fe20000010000 */
[----:B------:R-:W-:Y:S01]  /*7a60*/  ISETP.NE.AND P2, PT, R180, RZ, PT ;  /* 0x000000ffb400720c */ /* 0x000fe20003f45270 */
[----:B------:R-:W-:Y:S01]  /*7a70*/  IMAD.IADD R164, R75, 0x1, R143 ;  /* 0x000000014ba47824 */ /* 0x000fe200078e028f */
[----:B------:R-:W-:Y:S01]  /*7a80*/  ISETP.NE.AND P0, PT, R182, 0x2, PT ;  /* 0x00000002b600780c */ /* 0x000fe20003f05270 */
[----:B------:R-:W-:Y:S01]  /*7a90*/  IMAD.IADD R155, R77, 0x1, R154 ;  /* 0x000000014d9b7824 */ /* 0x000fe200078e029a */
[----:B------:R-:W-:Y:S02]  /*7aa0*/  ISETP.NE.AND P1, PT, R76, 0x4, PT ;  /* 0x000000044c00780c */ /* 0x000fe40003f25270 */
[----:B------:R-:W-:Y:S02]  /*7ab0*/  SEL R3, RZ, 0x1, P0 ;  /* 0x00000001ff037807 */ /* 0x000fe40000000000 */
[----:B------:R-:W-:Y:S02]  /*7ac0*/  SEL R0, RZ, 0x1, P1 ;  /* 0x00000001ff007807 */ /* 0x000fe40000800000 */
[----:B------:R-:W-:Y:S02]  /*7ad0*/  LOP3.LUT R174, R174, R3, RZ, 0x3c, !PT ;  /* 0x00000003aeae7212 */ /* 0x000fe400078e3cff */
[----:B------:R-:W-:Y:S02]  /*7ae0*/  LOP3.LUT R175, R175, R0, RZ, 0x3c, !PT ;  /* 0x00000000afaf7212 */ /* 0x000fe400078e3cff */
[----:B------:R-:W-:Y:S02]  /*7af0*/  @P2 R2UR UR36, R171 ;  /* 0x00000000ab2422ca */ /* 0x000fe400000e0000 */
[----:B------:R-:W-:Y:S02]  /*7b00*/  SEL R182, R182, RZ, P0 ;  /* 0x000000ffb6b67207 */ /* 0x000fe40000000000 */
[----:B------:R-:W-:Y:S01]  /*7b10*/  SEL R76, R76, RZ, P1 ;  /* 0x000000ff4c4c7207 */ /* 0x000fe20000800000 */
[----:B------:R-:W-:Y:S10]  /*7b20*/  @P2 BRA `(.L_x_129) ;  /* 0xffffffdc00742947 */ /* 0x000ff4000383ffff */
[----:B------:R-:W-:Y:S05]  /*7b30*/  EXIT ;  /* 0x000000000000794d */ /* 0x000fea0003800000 */
.L_x_25:
[----:B--2---:R2:W4:Y:S02]  /*7b40*/  SYNCS.PHASECHK.TRANS64.TRYWAIT P0, [R3+URZ+0x1d0], R2 ;  /* 0x0001d002030075a7 */ /* 0x00452400080011ff */
[----:B----4-:R-:W-:Y:S05]  /*7b50*/  @!P0 NANOSLEEP.SYNCS 0x989680 ;  /* 0x009896800000895d */ /* 0x010fea0003900000 */
[----:B------:R-:W4:Y:S02]  /*7b60*/  @!P0 SYNCS.PHASECHK.TRANS64 P0, [R3+URZ+0x1d0], R2 ;  /* 0x0001d002030085a7 */ /* 0x000f2400080010ff */
[----:B----4-:R-:W-:Y:S05]  /*7b70*/  @!P0 BRA `(.L_x_25) ;  /* 0xfffffffc00f08947 */ /* 0x010fea000383ffff */
[----:B------:R-:W-:Y:S05]  /*7b80*/  BRA `(.L_x_130) ;  /* 0xffffff9c00947947 */ /* 0x000fea000383ffff */
.L_x_28:
[----:B-1----:R-:W-:-:S07]  /*7b90*/  MOV R2, UR33 ;  /* 0x0000002100027c02 */ /* 0x002fce0008000f00 */
.L_x_131:
[----:B-1----:R1:W2:Y:S02]  /*7ba0*/  SYNCS.PHASECHK.TRANS64.TRYWAIT P0, [R2+URZ+0xa0], R5 ;  /* 0x0000a005020075a7 */ /* 0x0022a400080011ff */
[----:B--2---:R-:W-:Y:S05]  /*7bb0*/  @!P0 NANOSLEEP.SYNCS 0x989680 ;  /* 0x009896800000895d */ /* 0x004fea0003900000 */
[----:B------:R-:W2:Y:S02]  /*7bc0*/  @!P0 SYNCS.PHASECHK.TRANS64 P0, [R2+URZ+0xa0], R5 ;  /* 0x0000a005020085a7 */ /* 0x000ea400080010ff */
[----:B--2---:R-:W-:Y:S05]  /*7bd0*/  @!P0 BRA `(.L_x_131) ;  /* 0xfffffffc00f08947 */ /* 0x004fea000383ffff */
[----:B------:R-:W-:Y:S05]  /*7be0*/  BRA `(.L_x_27) ;  /* 0xffffff9c00fc7947 */ /* 0x000fea000383ffff */
.L_x_35:
[----:B-1----:R-:W-:-:S07]  /*7bf0*/  MOV R2, UR17 ;  /* 0x0000001100027c02 */ /* 0x002fce0008000f00 */
.L_x_132:
[----:B-1----:R1:W2:Y:S02]  /*7c00*/  SYNCS.PHASECHK.TRANS64.TRYWAIT P0, [R2+URZ+0xa0], R5 ;  /* 0x0000a005020075a7 */ /* 0x0022a400080011ff */
[----:B--2---:R-:W-:Y:S05]  /*7c10*/  @!P0 NANOSLEEP.SYNCS 0x989680 ;  /* 0x009896800000895d */ /* 0x004fea0003900000 */
[----:B------:R-:W2:Y:S02]  /*7c20*/  @!P0 SYNCS.PHASECHK.TRANS64 P0, [R2+URZ+0xa0], R5 ;  /* 0x0000a005020085a7 */ /* 0x000ea400080010ff */
[----:B--2---:R-:W-:Y:S05]  /*7c30*/  @!P0 BRA `(.L_x_132) ;  /* 0xfffffffc00f08947 */ /* 0x004fea000383ffff */
[----:B------:R-:W-:Y:S05]  /*7c40*/  BRA `(.L_x_34) ;  /* 0xffffffa000b87947 */ /* 0x000fea000383ffff */
.L_x_40:
[----:B-1----:R1:W2:Y:S02]  /*7c50*/  SYNCS.PHASECHK.TRANS64.TRYWAIT P0, [R2+URZ+0x160], R3 ;  /* 0x00016003020075a7 */ /* 0x0022a400080011ff */
[----:B--2---:R-:W-:Y:S05]  /*7c60*/  @!P0 NANOSLEEP.SYNCS 0x989680 ;  /* 0x009896800000895d */ /* 0x004fea0003900000 */
[----:B------:R-:W2:Y:S02]  /*7c70*/  @!P0 SYNCS.PHASECHK.TRANS64 P0, [R2+URZ+0x160], R3 ;  /* 0x00016003020085a7 */ /* 0x000ea400080010ff */
[----:B--2---:R-:W-:Y:S05]  /*7c80*/  @!P0 BRA `(.L_x_40) ;  /* 0xfffffffc00f08947 */ /* 0x004fea000383ffff */
[----:B------:R-:W-:Y:S05]  /*7c90*/  BRA `(.L_x_133) ;  /* 0xffffffa4005c7947 */ /* 0x000fea000383ffff */
.L_x_44:
[----:B---3--:R-:W-:-:S07]  /*7ca0*/  MOV R0, UR5 ;  /* 0x0000000500007c02 */ /* 0x008fce0008000f00 */
.L_x_134:
[----:B-1----:R1:W2:Y:S02]  /*7cb0*/  SYNCS.PHASECHK.TRANS64.TRYWAIT P0, [R0+URZ], R3 ;  /* 0x00000003000075a7 */ /* 0x0022a400080011ff */
[----:B--2---:R-:W-:Y:S05]  /*7cc0*/  @!P0 NANOSLEEP.SYNCS 0x989680 ;  /* 0x009896800000895d */ /* 0x004fea0003900000 */
[----:B------:R-:W2:Y:S02]  /*7cd0*/  @!P0 SYNCS.PHASECHK.TRANS64 P0, [R0+URZ], R3 ;  /* 0x00000003000085a7 */ /* 0x000ea400080010ff */
[----:B--2---:R-:W-:Y:S05]  /*7ce0*/  @!P0 BRA `(.L_x_134) ;  /* 0xfffffffc00f08947 */ /* 0x004fea000383ffff */
[----:B------:R-:W-:Y:S05]  /*7cf0*/  BRA `(.L_x_135) ;  /* 0xffffffa800cc7947 */ /* 0x000fea000383ffff */
.L_x_45:
[----:B---3--:R-:W-:-:S07]  /*7d00*/  MOV R0, UR5 ;  /* 0x0000000500007c02 */ /* 0x008fce0008000f00 */
.L_x_136:
[----:B-1----:R1:W2:Y:S02]  /*7d10*/  SYNCS.PHASECHK.TRANS64.TRYWAIT P0, [R0+URZ], R3 ;  /* 0x00000003000075a7 */ /* 0x0022a400080011ff */
[----:B--2---:R-:W-:Y:S05]  /*7d20*/  @!P0 NANOSLEEP.SYNCS 0x989680 ;  /* 0x009896800000895d */ /* 0x004fea0003900000 */
[----:B------:R-:W2:Y:S02]  /*7d30*/  @!P0 SYNCS.PHASECHK.TRANS64 P0, [R0+URZ], R3 ;  /* 0x00000003000085a7 */ /* 0x000ea400080010ff */
[----:B--2---:R-:W-:Y:S05]  /*7d40*/  @!P0 BRA `(.L_x_136) ;  /* 0xfffffffc00f08947 */ /* 0x004fea000383ffff */
[----:B------:R-:W-:Y:S05]  /*7d50*/  BRA `(.L_x_137) ;  /* 0xffffffa800d87947 */ /* 0x000fea000383ffff */
.L_x_46:
[----:B---3--:R-:W-:-:S07]  /*7d60*/  MOV R0, UR5 ;  /* 0x0000000500007c02 */ /* 0x008fce0008000f00 */
.L_x_138:
[----:B-1----:R1:W2:Y:S02]  /*7d70*/  SYNCS.PHASECHK.TRANS64.TRYWAIT P0, [R0+URZ], R3 ;  /* 0x00000003000075a7 */ /* 0x0022a400080011ff */
[----:B--2---:R-:W-:Y:S05]  /*7d80*/  @!P0 NANOSLEEP.SYNCS 0x989680 ;  /* 0x009896800000895d */ /* 0x004fea0003900000 */
[----:B------:R-:W2:Y:S02]  /*7d90*/  @!P0 SYNCS.PHASECHK.TRANS64 P0, [R0+URZ], R3 ;  /* 0x00000003000085a7 */ /* 0x000ea400080010ff */
[----:B--2---:R-:W-:Y:S05]  /*7da0*/  @!P0 BRA `(.L_x_138) ;  /* 0xfffffffc00f08947 */ /* 0x004fea000383ffff */
[----:B------:R-:W-:Y:S05]  /*7db0*/  BRA `(.L_x_139) ;  /* 0xffffffa800e47947 */ /* 0x000fea000383ffff */
.L_x_47:
[----:B---3--:R-:W-:-:S07]  /*7dc0*/  MOV R0, UR5 ;  /* 0x0000000500007c02 */ /* 0x008fce0008000f00 */
.L_x_140:
[----:B-1----:R1:W2:Y:S02]  /*7dd0*/  SYNCS.PHASECHK.TRANS64.TRYWAIT P0, [R0+URZ], R3 ;  /* 0x00000003000075a7 */ /* 0x0022a400080011ff */
[----:B--2---:R-:W-:Y:S05]  /*7de0*/  @!P0 NANOSLEEP.SYNCS 0x989680 ;  /* 0x009896800000895d */ /* 0x004fea0003900000 */
[----:B------:R-:W2:Y:S02]  /*7df0*/  @!P0 SYNCS.PHASECHK.TRANS64 P0, [R0+URZ], R3 ;  /* 0x00000003000085a7 */ /* 0x000ea400080010ff */
[----:B--2---:R-:W-:Y:S05]  /*7e00*/  @!P0 BRA `(.L_x_140) ;  /* 0xfffffffc00f08947 */ /* 0x004fea000383ffff */
[----:B------:R-:W-:Y:S05]  /*7e10*/  BRA `(.L_x_141) ;  /* 0xffffffa800f07947 */ /* 0x000fea000383ffff */
.L_x_48:
[----:B---3--:R-:W-:-:S07]  /*7e20*/  MOV R0, UR5 ;  /* 0x0000000500007c02 */ /* 0x008fce0008000f00 */
.L_x_142:
[----:B-1----:R1:W2:Y:S02]  /*7e30*/  SYNCS.PHASECHK.TRANS64.TRYWAIT P0, [R0+URZ], R3 ;  /* 0x00000003000075a7 */ /* 0x0022a400080011ff */
[----:B--2---:R-:W-:Y:S05]  /*7e40*/  @!P0 NANOSLEEP.SYNCS 0x989680 ;  /* 0x009896800000895d */ /* 0x004fea0003900000 */
[----:B------:R-:W2:Y:S02]  /*7e50*/  @!P0 SYNCS.PHASECHK.TRANS64 P0, [R0+URZ], R3 ;  /* 0x00000003000085a7 */ /* 0x000ea400080010ff */
[----:B--2---:R-:W-:Y:S05]  /*7e60*/  @!P0 BRA `(.L_x_142) ;  /* 0xfffffffc00f08947 */ /* 0x004fea000383ffff */
[----:B------:R-:W-:Y:S05]  /*7e70*/  BRA `(.L_x_143) ;  /* 0xffffffa800fc7947 */ /* 0x000fea000383ffff */
.L_x_49:
[----:B---3--:R-:W-:-:S07]  /*7e80*/  MOV R0, UR5 ;  /* 0x0000000500007c02 */ /* 0x008fce0008000f00 */
.L_x_144:
[----:B-1----:R1:W2:Y:S02]  /*7e90*/  SYNCS.PHASECHK.TRANS64.TRYWAIT P0, [R0+URZ], R3 ;  /* 0x00000003000075a7 */ /* 0x0022a400080011ff */
[----:B--2---:R-:W-:Y:S05]  /*7ea0*/  @!P0 NANOSLEEP.SYNCS 0x989680 ;  /* 0x009896800000895d */ /* 0x004fea0003900000 */
[----:B------:R-:W2:Y:S02]  /*7eb0*/  @!P0 SYNCS.PHASECHK.TRANS64 P0, [R0+URZ], R3 ;  /* 0x00000003000085a7 */ /* 0x000ea400080010ff */
[----:B--2---:R-:W-:Y:S05]  /*7ec0*/  @!P0 BRA `(.L_x_144) ;  /* 0xfffffffc00f08947 */ /* 0x004fea000383ffff */
[----:B------:R-:W-:Y:S05]  /*7ed0*/  BRA `(.L_x_145) ;  /* 0xffffffac00087947 */ /* 0x000fea000383ffff */
.L_x_50:
[----:B---3--:R-:W-:-:S07]  /*7ee0*/  MOV R0, UR5 ;  /* 0x0000000500007c02 */ /* 0x008fce0008000f00 */
.L_x_146:
[----:B-1----:R1:W2:Y:S02]  /*7ef0*/  SYNCS.PHASECHK.TRANS64.TRYWAIT P0, [R0+URZ], R3 ;  /* 0x00000003000075a7 */ /* 0x0022a400080011ff */
[----:B--2---:R-:W-:Y:S05]  /*7f00*/  @!P0 NANOSLEEP.SYNCS 0x989680 ;  /* 0x009896800000895d */ /* 0x004fea0003900000 */
[----:B------:R-:W2:Y:S02]  /*7f10*/  @!P0 SYNCS.PHASECHK.TRANS64 P0, [R0+URZ], R3 ;  /* 0x00000003000085a7 */ /* 0x000ea400080010ff */
[----:B--2---:R-:W-:Y:S05]  /*7f20*/  @!P0 BRA `(.L_x_146) ;  /* 0xfffffffc00f08947 */ /* 0x004fea000383ffff */
[----:B------:R-:W-:Y:S05]  /*7f30*/  BRA `(.L_x_147) ;  /* 0xffffffac00147947 */ /* 0x000fea000383ffff */
.L_x_51:
[----:B---3--:R-:W-:-:S07]  /*7f40*/  MOV R0, UR5 ;  /* 0x0000000500007c02 */ /* 0x008fce0008000f00 */
.L_x_148:
[----:B-1----:R1:W2:Y:S02]  /*7f50*/  SYNCS.PHASECHK.TRANS64.TRYWAIT P0, [R0+URZ], R3 ;  /* 0x00000003000075a7 */ /* 0x0022a400080011ff */
[----:B--2---:R-:W-:Y:S05]  /*7f60*/  @!P0 NANOSLEEP.SYNCS 0x989680 ;  /* 0x009896800000895d */ /* 0x004fea0003900000 */
[----:B------:R-:W2:Y:S02]  /*7f70*/  @!P0 SYNCS.PHASECHK.TRANS64 P0, [R0+URZ], R3 ;  /* 0x00000003000085a7 */ /* 0x000ea400080010ff */
[----:B--2---:R-:W-:Y:S05]  /*7f80*/  @!P0 BRA `(.L_x_148) ;  /* 0xfffffffc00f08947 */ /* 0x004fea000383ffff */
[----:B------:R-:W-:Y:S05]  /*7f90*/  BRA `(.L_x_149) ;  /* 0xffffffac00207947 */ /* 0x000fea000383ffff */
.L_x_52:
[----:B---3--:R-:W-:-:S07]  /*7fa0*/  MOV R0, UR5 ;  /* 0x0000000500007c02 */ /* 0x008fce0008000f00 */
.L_x_150:
[----:B-1----:R1:W2:Y:S02]  /*7fb0*/  SYNCS.PHASECHK.TRANS64.TRYWAIT P0, [R0+URZ], R3 ;  /* 0x00000003000075a7 */ /* 0x0022a400080011ff */
[----:B--2---:R-:W-:Y:S05]  /*7fc0*/  @!P0 NANOSLEEP.SYNCS 0x989680 ;  /* 0x009896800000895d */ /* 0x004fea0003900000 */
[----:B------:R-:W2:Y:S02]  /*7fd0*/  @!P0 SYNCS.PHASECHK.TRANS64 P0, [R0+URZ], R3 ;  /* 0x00000003000085a7 */ /* 0x000ea400080010ff */
[----:B--2---:R-:W-:Y:S05]  /*7fe0*/  @!P0 BRA `(.L_x_150) ;  /* 0xfffffffc00f08947 */ /* 0x004fea000383ffff */
[----:B------:R-:W-:Y:S05]  /*7ff0*/  BRA `(.L_x_151) ;  /* 0xffffffac002c7947 */ /* 0x000fea000383ffff */
.L_x_53:
[----:B---3--:R-:W-:-:S07]  /*8000*/  MOV R0, UR5 ;  /* 0x0000000500007c02 */ /* 0x008fce0008000f00 */
.L_x_152:
[----:B-1----:R1:W2:Y:S02]  /*8010*/  SYNCS.PHASECHK.TRANS64.TRYWAIT P0, [R0+URZ], R3 ;  /* 0x00000003000075a7 */ /* 0x0022a400080011ff */
[----:B--2---:R-:W-:Y:S05]  /*8020*/  @!P0 NANOSLEEP.SYNCS 0x989680 ;  /* 0x009896800000895d */ /* 0x004fea0003900000 */
[----:B------:R-:W2:Y:S02]  /*8030*/  @!P0 SYNCS.PHASECHK.TRANS64 P0, [R0+URZ], R3 ;  /* 0x00000003000085a7 */ /* 0x000ea400080010ff */
[----:B--2---:R-:W-:Y:S05]  /*8040*/  @!P0 BRA `(.L_x_152) ;  /* 0xfffffffc00f08947 */ /* 0x004fea000383ffff */
[----:B------:R-:W-:Y:S05]  /*8050*/  BRA `(.L_x_153) ;  /* 0xffffffac00387947 */ /* 0x000fea000383ffff */
.L_x_54:
[----:B---3--:R-:W-:-:S07]  /*8060*/  MOV R0, UR5 ;  /* 0x0000000500007c02 */ /* 0x008fce0008000f00 */
.L_x_154:
[----:B-1----:R1:W2:Y:S02]  /*8070*/  SYNCS.PHASECHK.TRANS64.TRYWAIT P0, [R0+URZ], R3 ;  /* 0x00000003000075a7 */ /* 0x0022a400080011ff */
[----:B--2---:R-:W-:Y:S05]  /*8080*/  @!P0 NANOSLEEP.SYNCS 0x989680 ;  /* 0x009896800000895d */ /* 0x004fea0003900000 */
[----:B------:R-:W2:Y:S02]  /*8090*/  @!P0 SYNCS.PHASECHK.TRANS64 P0, [R0+URZ], R3 ;  /* 0x00000003000085a7 */ /* 0x000ea400080010ff */
[----:B--2---:R-:W-:Y:S05]  /*80a0*/  @!P0 BRA `(.L_x_154) ;  /* 0xfffffffc00f08947 */ /* 0x004fea000383ffff */
[----:B------:R-:W-:Y:S05]  /*80b0*/  BRA `(.L_x_155) ;  /* 0xffffffac00447947 */ /* 0x000fea000383ffff */
.L_x_55:
[----:B---3--:R-:W-:-:S07]  /*80c0*/  MOV R0, UR5 ;  /* 0x0000000500007c02 */ /* 0x008fce0008000f00 */
.L_x_156:
[----:B-1----:R1:W2:Y:S02]  /*80d0*/  SYNCS.PHASECHK.TRANS64.TRYWAIT P0, [R0+URZ], R3 ;  /* 0x00000003000075a7 */ /* 0x0022a400080011ff */
[----:B--2---:R-:W-:Y:S05]  /*80e0*/  @!P0 NANOSLEEP.SYNCS 0x989680 ;  /* 0x009896800000895d */ /* 0x004fea0003900000 */
[----:B------:R-:W2:Y:S02]  /*80f0*/  @!P0 SYNCS.PHASECHK.TRANS64 P0, [R0+URZ], R3 ;  /* 0x00000003000085a7 */ /* 0x000ea400080010ff */
[----:B--2---:R-:W-:Y:S05]  /*8100*/  @!P0 BRA `(.L_x_156) ;  /* 0xfffffffc00f08947 */ /* 0x004fea000383ffff */
[----:B------:R-:W-:Y:S05]  /*8110*/  BRA `(.L_x_157) ;  /* 0xffffffac00507947 */ /* 0x000fea000383ffff */
.L_x_56:
[----:B---3--:R-:W-:-:S07]  /*8120*/  MOV R0, UR5 ;  /* 0x0000000500007c02 */ /* 0x008fce0008000f00 */
.L_x_158:
[----:B-1----:R1:W2:Y:S02]  /*8130*/  SYNCS.PHASECHK.TRANS64.TRYWAIT P0, [R0+URZ], R3 ;  /* 0x00000003000075a7 */ /* 0x0022a400080011ff */
[----:B--2---:R-:W-:Y:S05]  /*8140*/  @!P0 NANOSLEEP.SYNCS 0x989680 ;  /* 0x009896800000895d */ /* 0x004fea0003900000 */
[----:B------:R-:W2:Y:S02]  /*8150*/  @!P0 SYNCS.PHASECHK.TRANS64 P0, [R0+URZ], R3 ;  /* 0x00000003000085a7 */ /* 0x000ea400080010ff */
[----:B--2---:R-:W-:Y:S05]  /*8160*/  @!P0 BRA `(.L_x_158) ;  /* 0xfffffffc00f08947 */ /* 0x004fea000383ffff */
[----:B------:R-:W-:Y:S05]  /*8170*/  BRA `(.L_x_159) ;  /* 0xffffffac005c7947 */ /* 0x000fea000383ffff */
.L_x_57:
[----:B---3--:R-:W-:-:S07]  /*8180*/  MOV R0, UR5 ;  /* 0x0000000500007c02 */ /* 0x008fce0008000f00 */
.L_x_160:
[----:B-1----:R1:W2:Y:S02]  /*8190*/  SYNCS.PHASECHK.TRANS64.TRYWAIT P0, [R0+URZ], R3 ;  /* 0x00000003000075a7 */ /* 0x0022a400080011ff */
[----:B--2---:R-:W-:Y:S05]  /*81a0*/  @!P0 NANOSLEEP.SYNCS 0x989680 ;  /* 0x009896800000895d */ /* 0x004fea0003900000 */
[----:B------:R-:W2:Y:S02]  /*81b0*/  @!P0 SYNCS.PHASECHK.TRANS64 P0, [R0+URZ], R3 ;  /* 0x00000003000085a7 */ /* 0x000ea400080010ff */
[----:B--2---:R-:W-:Y:S05]  /*81c0*/  @!P0 BRA `(.L_x_160) ;  /* 0xfffffffc00f08947 */ /* 0x004fea000383ffff */
[----:B------:R-:W-:Y:S05]  /*81d0*/  BRA `(.L_x_161) ;  /* 0xffffffac00687947 */ /* 0x000fea000383ffff */
.L_x_58:
[----:B---3--:R-:W-:-:S07]  /*81e0*/  MOV R0, UR5 ;  /* 0x0000000500007c02 */ /* 0x008fce0008000f00 */
.L_x_162:
[----:B-1----:R1:W2:Y:S02]  /*81f0*/  SYNCS.PHASECHK.TRANS64.TRYWAIT P0, [R0+URZ], R3 ;  /* 0x00000003000075a7 */ /* 0x0022a400080011ff */
[----:B--2---:R-:W-:Y:S05]  /*8200*/  @!P0 NANOSLEEP.SYNCS 0x989680 ;  /* 0x009896800000895d */ /* 0x004fea0003900000 */
[----:B------:R-:W2:Y:S02]  /*8210*/  @!P0 SYNCS.PHASECHK.TRANS64 P0, [R0+URZ], R3 ;  /* 0x00000003000085a7 */ /* 0x000ea400080010ff */
[----:B--2---:R-:W-:Y:S05]  /*8220*/  @!P0 BRA `(.L_x_162) ;  /* 0xfffffffc00f08947 */ /* 0x004fea000383ffff */
[----:B------:R-:W-:Y:S05]  /*8230*/  BRA `(.L_x_163) ;  /* 0xffffffac00747947 */ /* 0x000fea000383ffff */
.L_x_59:
[----:B---3--:R-:W-:-:S07]  /*8240*/  MOV R0, UR5 ;  /* 0x0000000500007c02 */ /* 0x008fce0008000f00 */
.L_x_164:
[----:B-1----:R1:W2:Y:S02]  /*8250*/  SYNCS.PHASECHK.TRANS64.TRYWAIT P0, [R0+URZ], R3 ;  /* 0x00000003000075a7 */ /* 0x0022a400080011ff */
[----:B--2---:R-:W-:Y:S05]  /*8260*/  @!P0 NANOSLEEP.SYNCS 0x989680 ;  /* 0x009896800000895d */ /* 0x004fea0003900000 */
[----:B------:R-:W2:Y:S02]  /*8270*/  @!P0 SYNCS.PHASECHK.TRANS64 P0, [R0+URZ], R3 ;  /* 0x00000003000085a7 */ /* 0x000ea400080010ff */
[----:B--2---:R-:W-:Y:S05]  /*8280*/  @!P0 BRA `(.L_x_164) ;  /* 0xfffffffc00f08947 */ /* 0x004fea000383ffff */
[----:B------:R-:W-:Y:S05]  /*8290*/  BRA `(.L_x_165) ;  /* 0xffffffac00807947 */ /* 0x000fea000383ffff */
.L_x_60:
[----:B---3--:R-:W-:-:S07]  /*82a0*/  MOV R0, UR5 ;  /* 0x0000000500007c02 */ /* 0x008fce0008000f00 */
.L_x_166:
[----:B-1----:R1:W2:Y:S02]  /*82b0*/  SYNCS.PHASECHK.TRANS64.TRYWAIT P0, [R0+URZ], R3 ;  /* 0x00000003000075a7 */ /* 0x0022a400080011ff */
[----:B--2---:R-:W-:Y:S05]  /*82c0*/  @!P0 NANOSLEEP.SYNCS 0x989680 ;  /* 0x009896800000895d */ /* 0x004fea0003900000 */
[----:B------:R-:W2:Y:S02]  /*82d0*/  @!P0 SYNCS.PHASECHK.TRANS64 P0, [R0+URZ], R3 ;  /* 0x00000003000085a7 */ /* 0x000ea400080010ff */
[----:B--2---:R-:W-:Y:S05]  /*82e0*/  @!P0 BRA `(.L_x_166) ;  /* 0xfffffffc00f08947 */ /* 0x004fea000383ffff */
[----:B------:R-:W-:Y:S05]  /*82f0*/  BRA `(.L_x_167) ;  /* 0xffffffac008c7947 */ /* 0x000fea000383ffff */
.L_x_61:
[----:B---3--:R-:W-:-:S07]  /*8300*/  MOV R0, UR5 ;  /* 0x0000000500007c02 */ /* 0x008fce0008000f00 */
.L_x_168:
[----:B-1----:R1:W2:Y:S02]  /*8310*/  SYNCS.PHASECHK.TRANS64.TRYWAIT P0, [R0+URZ], R3 ;  /* 0x00000003000075a7 */ /* 0x0022a400080011ff */
[----:B--2---:R-:W-:Y:S05]  /*8320*/  @!P0 NANOSLEEP.SYNCS 0x989680 ;  /* 0x009896800000895d */ /* 0x004fea0003900000 */
[----:B------:R-:W2:Y:S02]  /*8330*/  @!P0 SYNCS.PHASECHK.TRANS64 P0, [R0+URZ], R3 ;  /* 0x00000003000085a7 */ /* 0x000ea400080010ff */
[----:B--2---:R-:W-:Y:S05]  /*8340*/  @!P0 BRA `(.L_x_168) ;  /* 0xfffffffc00f08947 */ /* 0x004fea000383ffff */
[----:B------:R-:W-:Y:S05]  /*8350*/  BRA `(.L_x_169) ;  /* 0xffffffac00987947 */ /* 0x000fea000383ffff */
.L_x_62:
[----:B---3--:R-:W-:-:S07]  /*8360*/  MOV R0, UR5 ;  /* 0x0000000500007c02 */ /* 0x008fce0008000f00 */
.L_x_170:
[----:B-1----:R1:W2:Y:S02]  /*8370*/  SYNCS.PHASECHK.TRANS64.TRYWAIT P0, [R0+URZ], R3 ;  /* 0x00000003000075a7 */ /* 0x0022a400080011ff */
[----:B--2---:R-:W-:Y:S05]  /*8380*/  @!P0 NANOSLEEP.SYNCS 0x989680 ;  /* 0x009896800000895d */ /* 0x004fea0003900000 */
[----:B------:R-:W2:Y:S02]  /*8390*/  @!P0 SYNCS.PHASECHK.TRANS64 P0, [R0+URZ], R3 ;  /* 0x00000003000085a7 */ /* 0x000ea400080010ff */
[----:B--2---:R-:W-:Y:S05]  /*83a0*/  @!P0 BRA `(.L_x_170) ;  /* 0xfffffffc00f08947 */ /* 0x004fea000383ffff */
[----:B------:R-:W-:Y:S05]  /*83b0*/  BRA `(.L_x_171) ;  /* 0xffffffac00a47947 */ /* 0x000fea000383ffff */
.L_x_65:
[----:B-1----:R1:W2:Y:S02]  /*83c0*/  SYNCS.PHASECHK.TRANS64.TRYWAIT P0, [R0+URZ+0x1c0], R5 ;  /* 0x0001c005000075a7 */ /* 0x0022a400080011ff */
[----:B--2---:R-:W-:Y:S05]  /*83d0*/  @!P0 NANOSLEEP.SYNCS 0x989680 ;  /* 0x009896800000895d */ /* 0x004fea0003900000 */
[----:B------:R-:W2:Y:S02]  /*83e0*/  @!P0 SYNCS.PHASECHK.TRANS64 P0, [R0+URZ+0x1c0], R5 ;  /* 0x0001c005000085a7 */ /* 0x000ea400080010ff */
[----:B--2---:R-:W-:Y:S05]  /*83f0*/  @!P0 BRA `(.L_x_65) ;  /* 0xfffffffc00f08947 */ /* 0x004fea000383ffff */
[----:B------:R-:W-:Y:S05]  /*8400*/  BRA `(.L_x_172) ;  /* 0xffffffb000047947 */ /* 0x000fea000383ffff */
.L_x_66:
[----:B------:R-:W-:-:S07]  /*8410*/  MOV R0, UR5 ;  /* 0x0000000500007c02 */ /* 0x000fce0008000f00 */
.L_x_173:
[----:B-1----:R1:W2:Y:S02]  /*8420*/  SYNCS.PHASECHK.TRANS64.TRYWAIT P0, [R0+URZ+0x170], R7 ;  /* 0x00017007000075a7 */ /* 0x0022a400080011ff */
[----:B--2---:R-:W-:Y:S05]  /*8430*/  @!P0 NANOSLEEP.SYNCS 0x989680 ;  /* 0x009896800000895d */ /* 0x004fea0003900000 */
[----:B------:R-:W2:Y:S02]  /*8440*/  @!P0 SYNCS.PHASECHK.TRANS64 P0, [R0+URZ+0x170], R7 ;  /* 0x00017007000085a7 */ /* 0x000ea400080010ff */
[----:B--2---:R-:W-:Y:S05]  /*8450*/  @!P0 BRA `(.L_x_173) ;  /* 0xfffffffc00f08947 */ /* 0x004fea000383ffff */
[----:B------:R-:W-:Y:S05]  /*8460*/  BRA `(.L_x_174) ;  /* 0xffffffb000147947 */ /* 0x000fea000383ffff */
.L_x_67:
[----:B-1----:R1:W2:Y:S02]  /*8470*/  SYNCS.PHASECHK.TRANS64.TRYWAIT P1, [R0+URZ+0x160], R5 ;  /* 0x00016005000075a7 */ /* 0x0022a400080211ff */
[----:B--2---:R-:W-:Y:S05]  /*8480*/  @!P1 NANOSLEEP.SYNCS 0x989680 ;  /* 0x009896800000995d */ /* 0x004fea0003900000 */
[----:B------:R-:W2:Y:S02]  /*8490*/  @!P1 SYNCS.PHASECHK.TRANS64 P1, [R0+URZ+0x160], R5 ;  /* 0x00016005000095a7 */ /* 0x000ea400080210ff */
[----:B--2---:R-:W-:Y:S05]  /*84a0*/  @!P1 BRA `(.L_x_67) ;  /* 0xfffffffc00f09947 */ /* 0x004fea000383ffff */
[----:B------:R-:W-:Y:S05]  /*84b0*/  BRA `(.L_x_175) ;  /* 0xffffffb000447947 */ /* 0x000fea000383ffff */
.L_x_70:
[----:B------:R-:W-:-:S07]  /*84c0*/  MOV R0, UR5 ;  /* 0x0000000500007c02 */ /* 0x000fce0008000f00 */
.L_x_176:
[----:B-1----:R1:W2:Y:S02]  /*84d0*/  SYNCS.PHASECHK.TRANS64.TRYWAIT P0, [R0+URZ+0x170], R3 ;  /* 0x00017003000075a7 */ /* 0x0022a400080011ff */
[----:B--2---:R-:W-:Y:S05]  /*84e0*/  @!P0 NANOSLEEP.SYNCS 0x989680 ;  /* 0x009896800000895d */ /* 0x004fea0003900000 */
[----:B------:R-:W2:Y:S02]  /*84f0*/  @!P0 SYNCS.PHASECHK.TRANS64 P0, [R0+URZ+0x170], R3 ;  /* 0x00017003000085a7 */ /* 0x000ea400080010ff */
[----:B--2---:R-:W-:Y:S05]  /*8500*/  @!P0 BRA `(.L_x_176) ;  /* 0xfffffffc00f08947 */ /* 0x004fea000383ffff */
[----:B------:R-:W-:Y:S05]  /*8510*/  BRA `(.L_x_69) ;  /* 0xffffffb000987947 */ /* 0x000fea000383ffff */
.L_x_79:
[----:B-1----:R-:W-:-:S04]  /*8520*/  MOV R4, UR6 ;  /* 0x0000000600047c02 */ /* 0x002fc80008000f00 */
[----:B------:R1:W2:Y:S03]  /*8530*/  SYNCS.PHASECHK.TRANS64.TRYWAIT P0, [R4+URZ+0x8], R5 ;  /* 0x00000805040075a7 */ /* 0x0002a600080011ff */
[----:B--2---:R-:W-:Y:S05]  /*8540*/  @!P0 NANOSLEEP.SYNCS 0x989680 ;  /* 0x009896800000895d */ /* 0x004fea0003900000 */
[----:B------:R-:W2:Y:S02]  /*8550*/  @!P0 SYNCS.PHASECHK.TRANS64 P0, [R4+URZ+0x8], R5 ;  /* 0x00000805040085a7 */ /* 0x000ea400080010ff */
[----:B--2---:R-:W-:Y:S05]  /*8560*/  @!P0 BRA `(.L_x_79) ;  /* 0xfffffffc00ec8947 */ /* 0x004fea000383ffff */
[----:B------:R-:W-:Y:S05]  /*8570*/  BRA `(.L_x_78) ;  /* 0xffffffb4004c7947 */ /* 0x000fea000383ffff */
.L_x_81:
[----:B------:R-:W-:Y:S01]  /*8580*/  BSSY B0, `(.L_x_177) ;  /* 0x0000006000007945 */ /* 0x000fe20003800000 */
[----:B------:R-:W-:-:S07]  /*8590*/  MOV R15, 0xffffffff ;  /* 0xffffffff000f7802 */ /* 0x000fce0000000f00 */
[----:B-1---5:R-:W-:Y:S05]  /*85a0*/  WARPSYNC.COLLECTIVE R15, `(.L_x_178) ;  /* 0x000000000f0c7348 */ /* 0x022fea0003c00000 */
[----:B------:R-:W-:Y:S02]  /*85b0*/  ELECT P6, UR79, PT ;  /* 0x00000000004f782f */ /* 0x000fe400038c0000 */
[----:B------:R-:W-:Y:S01]  /*85c0*/  MOV R14, UR79 ;  /* 0x0000004f000e7c02 */ /* 0x000fe20008000f00 */
[----:B-1---5:R-:W-:Y:S10]  /*85d0*/  ENDCOLLECTIVE ;  /* 0x000000000000791b */ /* 0x022ff40003800000 */
.L_x_178:
[----:B------:R-:W-:Y:S05]  /*85e0*/  BSYNC B0 ;  /* 0x0000000000007941 */ /* 0x000fea0003800000 */
.L_x_177:
[----:B------:R-:W-:Y:S05]  /*85f0*/  BRA `(.L_x_179) ;  /* 0xffffffb4007c7947 */ /* 0x000fea000383ffff */
.L_x_83:
[----:B-1----:R-:W-:-:S04]  /*8600*/  MOV R2, UR6 ;  /* 0x0000000600027c02 */ /* 0x002fc80008000f00 */
[----:B------:R1:W2:Y:S03]  /*8610*/  SYNCS.PHASECHK.TRANS64.TRYWAIT P0, [R2+URZ+0x8], R3 ;  /* 0x00000803020075a7 */ /* 0x0002a600080011ff */
[----:B--2---:R-:W-:Y:S05]  /*8620*/  @!P0 NANOSLEEP.SYNCS 0x989680 ;  /* 0x009896800000895d */ /* 0x004fea0003900000 */
[----:B------:R-:W2:Y:S02]  /*8630*/  @!P0 SYNCS.PHASECHK.TRANS64 P0, [R2+URZ+0x8], R3 ;  /* 0x00000803020085a7 */ /* 0x000ea400080010ff */
[----:B--2---:R-:W-:Y:S05]  /*8640*/  @!P0 BRA `(.L_x_83) ;  /* 0xfffffffc00ec8947 */ /* 0x004fea000383ffff */
[----:B------:R-:W-:Y:S05]  /*8650*/  BRA `(.L_x_82) ;  /* 0xffffffb400807947 */ /* 0x000fea000383ffff */
.L_x_84:
[----:B-1----:R1:W2:Y:S02]  /*8660*/  SYNCS.PHASECHK.TRANS64.TRYWAIT P0, [R0+URZ+0x160], R5 ;  /* 0x00016005000075a7 */ /* 0x0022a400080011ff */
[----:B--2---:R-:W-:Y:S05]  /*8670*/  @!P0 NANOSLEEP.SYNCS 0x989680 ;  /* 0x009896800000895d */ /* 0x004fea0003900000 */
[----:B------:R-:W2:Y:S02]  /*8680*/  @!P0 SYNCS.PHASECHK.TRANS64 P0, [R0+URZ+0x160], R5 ;  /* 0x00016005000085a7 */ /* 0x000ea400080010ff */
[----:B--2---:R-:W-:Y:S05]  /*8690*/  @!P0 BRA `(.L_x_84) ;  /* 0xfffffffc00f08947 */ /* 0x004fea000383ffff */
[----:B------:R-:W-:Y:S05]  /*86a0*/  BRA `(.L_x_180) ;  /* 0xffffffb8005c7947 */ /* 0x000fea000383ffff */
.L_x_86:
[----:B------:R-:W-:-:S07]  /*86b0*/  MOV R0, UR10 ;  /* 0x0000000a00007c02 */ /* 0x000fce0008000f00 */
.L_x_181:
[----:B-1----:R1:W2:Y:S02]  /*86c0*/  SYNCS.PHASECHK.TRANS64.TRYWAIT P0, [R0+URZ+0x1a0], R5 ;  /* 0x0001a005000075a7 */ /* 0x0022a400080011ff */
[----:B--2---:R-:W-:Y:S05]  /*86d0*/  @!P0 NANOSLEEP.SYNCS 0x989680 ;  /* 0x009896800000895d */ /* 0x004fea0003900000 */
[----:B------:R-:W2:Y:S02]  /*86e0*/  @!P0 SYNCS.PHASECHK.TRANS64 P0, [R0+URZ+0x1a0], R5 ;  /* 0x0001a005000085a7 */ /* 0x000ea400080010ff */
[----:B--2---:R-:W-:Y:S05]  /*86f0*/  @!P0 BRA `(.L_x_181) ;  /* 0xfffffffc00f08947 */ /* 0x004fea000383ffff */
[----:B------:R-:W-:Y:S05]  /*8700*/  BRA `(.L_x_182) ;  /* 0xffffffb800a87947 */ /* 0x000fea000383ffff */
.L_x_89:
[----:B------:R-:W-:Y:S07]  /*8710*/  MOV R0, UR9 ;  /* 0x0000000900007c02 */ /* 0x000fee0008000f00 */
.L_x_183:
[----:B-1----:R1:W2:Y:S02]  /*8720*/  SYNCS.PHASECHK.TRANS64.TRYWAIT P0, [R0+URZ], R5 ;  /* 0x00000005000075a7 */ /* 0x0022a400080011ff */
[----:B--2---:R-:W-:Y:S05]  /*8730*/  @!P0 NANOSLEEP.SYNCS 0x989680 ;  /* 0x009896800000895d */ /* 0x004fea0003900000 */
[----:B------:R-:W2:Y:S02]  /*8740*/  @!P0 SYNCS.PHASECHK.TRANS64 P0, [R0+URZ], R5 ;  /* 0x00000005000085a7 */ /* 0x000ea400080010ff */
[----:B--2---:R-:W-:Y:S05]  /*8750*/  @!P0 BRA `(.L_x_183) ;  /* 0xfffffffc00f08947 */ /* 0x004fea000383ffff */
[----:B------:R-:W-:Y:S05]  /*8760*/  BRA `(.L_x_88) ;  /* 0xffffffb800bc7947 */ /* 0x000fea000383ffff */
.L_x_93:
[----:B-1----:R-:W-:-:S07]  /*8770*/  MOV R0, UR7 ;  /* 0x0000000700007c02 */ /* 0x002fce0008000f00 */
.L_x_184:
[----:B-1----:R1:W2:Y:S02]  /*8780*/  SYNCS.PHASECHK.TRANS64.TRYWAIT P0, [R0+URZ], R3 ;  /* 0x00000003000075a7 */ /* 0x0022a400080011ff */
[----:B--2---:R-:W-:Y:S05]  /*8790*/  @!P0 NANOSLEEP.SYNCS 0x989680 ;  /* 0x009896800000895d */ /* 0x004fea0003900000 */
[----:B------:R-:W2:Y:S02]  /*87a0*/  @!P0 SYNCS.PHASECHK.TRANS64 P0, [R0+URZ], R3 ;  /* 0x00000003000085a7 */ /* 0x000ea400080010ff */
[----:B--2---:R-:W-:Y:S05]  /*87b0*/  @!P0 BRA `(.L_x_184) ;  /* 0xfffffffc00f08947 */ /* 0x004fea000383ffff */
[----:B------:R-:W-:Y:S05]  /*87c0*/  BRA `(.L_x_185) ;  /* 0xffffffbc00887947 */ /* 0x000fea000383ffff */
.L_x_94:
[----:B------:R-:W-:-:S07]  /*87d0*/  MOV R0, UR7 ;  /* 0x0000000700007c02 */ /* 0x000fce0008000f00 */
.L_x_186:
[----:B-1----:R1:W2:Y:S02]  /*87e0*/  SYNCS.PHASECHK.TRANS64.TRYWAIT P0, [R0+URZ], R3 ;  /* 0x00000003000075a7 */ /* 0x0022a400080011ff */
[----:B--2---:R-:W-:Y:S05]  /*87f0*/  @!P0 NANOSLEEP.SYNCS 0x989680 ;  /* 0x009896800000895d */ /* 0x004fea0003900000 */
[----:B------:R-:W2:Y:S02]  /*8800*/  @!P0 SYNCS.PHASECHK.TRANS64 P0, [R0+URZ], R3 ;  /* 0x00000003000085a7 */ /* 0x000ea400080010ff */
[----:B--2---:R-:W-:Y:S05]  /*8810*/  @!P0 BRA `(.L_x_186) ;  /* 0xfffffffc00f08947 */ /* 0x004fea000383ffff */
[----:B------:R-:W-:Y:S05]  /*8820*/  BRA `(.L_x_187) ;  /* 0xffffffbc00947947 */ /* 0x000fea000383ffff */
.L_x_95:
[----:B------:R-:W-:-:S07]  /*8830*/  MOV R0, UR7 ;  /* 0x0000000700007c02 */ /* 0x000fce0008000f00 */
.L_x_188:
[----:B-1----:R1:W2:Y:S02]  /*8840*/  SYNCS.PHASECHK.TRANS64.TRYWAIT P0, [R0+URZ], R3 ;  /* 0x00000003000075a7 */ /* 0x0022a400080011ff */
[----:B--2---:R-:W-:Y:S05]  /*8850*/  @!P0 NANOSLEEP.SYNCS 0x989680 ;  /* 0x009896800000895d */ /* 0x004fea0003900000 */
[----:B------:R-:W2:Y:S02]  /*8860*/  @!P0 SYNCS.PHASECHK.TRANS64 P0, [R0+URZ], R3 ;  /* 0x00000003000085a7 */ /* 0x000ea400080010ff */
[----:B--2---:R-:W-:Y:S05]  /*8870*/  @!P0 BRA `(.L_x_188) ;  /* 0xfffffffc00f08947 */ /* 0x004fea000383ffff */
[----:B------:R-:W-:Y:S05]  /*8880*/  BRA `(.L_x_189) ;  /* 0xffffffbc00a07947 */ /* 0x000fea000383ffff */
.L_x_98:
[----:B------:R-:W-:-:S07]  /*8890*/  MOV R0, UR8 ;  /* 0x0000000800007c02 */ /* 0x000fce0008000f00 */
.L_x_190:
[----:B-1----:R1:W2:Y:S02]  /*88a0*/  SYNCS.PHASECHK.TRANS64.TRYWAIT P1, [R0+URZ+0x1e0], R3 ;  /* 0x0001e003000075a7 */ /* 0x0022a400080211ff */
[----:B--2---:R-:W-:Y:S05]  /*88b0*/  @!P1 NANOSLEEP.SYNCS 0x989680 ;  /* 0x009896800000995d */ /* 0x004fea0003900000 */
[----:B------:R-:W2:Y:S02]  /*88c0*/  @!P1 SYNCS.PHASECHK.TRANS64 P1, [R0+URZ+0x1e0], R3 ;  /* 0x0001e003000095a7 */ /* 0x000ea400080210ff */
[----:B--2---:R-:W-:Y:S05]  /*88d0*/  @!P1 BRA `(.L_x_190) ;  /* 0xfffffffc00f09947 */ /* 0x004fea000383ffff */
[----:B------:R-:W-:Y:S05]  /*88e0*/  BRA `(.L_x_191) ;  /* 0xffffffbc00ec7947 */ /* 0x000fea000383ffff */
.L_x_103:
[----:B--2---:R2:W4:Y:S02]  /*88f0*/  SYNCS.PHASECHK.TRANS64.TRYWAIT P0, [R0+URZ+0x160], R3 ;  /* 0x00016003000075a7 */ /* 0x00452400080011ff */
[----:B----4-:R-:W-:Y:S05]  /*8900*/  @!P0 NANOSLEEP.SYNCS 0x989680 ;  /* 0x009896800000895d */ /* 0x010fea0003900000 */
[----:B------:R-:W4:Y:S02]  /*8910*/  @!P0 SYNCS.PHASECHK.TRANS64 P0, [R0+URZ+0x160], R3 ;  /* 0x00016003000085a7 */ /* 0x000f2400080010ff */
[----:B----4-:R-:W-:Y:S05]  /*8920*/  @!P0 BRA `(.L_x_103) ;  /* 0xfffffffc00f08947 */ /* 0x010fea000383ffff */
[----:B------:R-:W-:Y:S05]  /*8930*/  BRA `(.L_x_192) ;  /* 0xffffffc000f07947 */ /* 0x000fea000383ffff */
.L_x_106:
[----:B------:R-:W-:Y:S07]  /*8940*/  MOV R0, UR6 ;  /* 0x0000000600007c02 */ /* 0x000fee0008000f00 */
.L_x_193:
[----:B--2---:R2:W4:Y:S02]  /*8950*/  SYNCS.PHASECHK.TRANS64.TRYWAIT P0, [R0+URZ+0x158], R3 ;  /* 0x00015803000075a7 */ /* 0x00452400080011ff */
[----:B----4-:R-:W-:Y:S05]  /*8960*/  @!P0 NANOSLEEP.SYNCS 0x989680 ;  /* 0x009896800000895d */ /* 0x010fea0003900000 */
[----:B------:R-:W4:Y:S02]  /*8970*/  @!P0 SYNCS.PHASECHK.TRANS64 P0, [R0+URZ+0x158], R3 ;  /* 0x00015803000085a7 */ /* 0x000f2400080010ff */
[----:B----4-:R-:W-:Y:S05]  /*8980*/  @!P0 BRA `(.L_x_193) ;  /* 0xfffffffc00f08947 */ /* 0x010fea000383ffff */
[----:B------:R-:W-:Y:S05]  /*8990*/  BRA `(.L_x_105) ;  /* 0xffffffc400dc7947 */ /* 0x000fea000383ffff */
.L_x_109:
[----:B------:R-:W-:Y:S07]  /*89a0*/  MOV R3, UR6 ;  /* 0x0000000600037c02 */ /* 0x000fee0008000f00 */
.L_x_194:
[----:B-1----:R1:W2:Y:S02]  /*89b0*/  SYNCS.PHASECHK.TRANS64.TRYWAIT P2, [R3+URZ+0x148], R26 ;  /* 0x0001481a030075a7 */ /* 0x0022a400080411ff */
[----:B--2---:R-:W-:Y:S05]  /*89c0*/  @!P2 NANOSLEEP.SYNCS 0x989680 ;  /* 0x009896800000a95d */ /* 0x004fea0003900000 */
[----:B------:R-:W2:Y:S02]  /*89d0*/  @!P2 SYNCS.PHASECHK.TRANS64 P2, [R3+URZ+0x148], R26 ;  /* 0x0001481a0300a5a7 */ /* 0x000ea400080410ff */
[----:B--2---:R-:W-:Y:S05]  /*89e0*/  @!P2 BRA `(.L_x_194) ;  /* 0xfffffffc00f0a947 */ /* 0x004fea000383ffff */
[----:B------:R-:W-:Y:S05]  /*89f0*/  BRA `(.L_x_195) ;  /* 0xffffffc800707947 */ /* 0x000fea000383ffff */
.L_x_112:
[----:B---3--:R3:W4:Y:S02]  /*8a00*/  SYNCS.PHASECHK.TRANS64.TRYWAIT P0, [R0+URZ+0x160], R3 ;  /* 0x00016003000075a7 */ /* 0x00872400080011ff */
[----:B----4-:R-:W-:Y:S05]  /*8a10*/  @!P0 NANOSLEEP.SYNCS 0x989680 ;  /* 0x009896800000895d */ /* 0x010fea0003900000 */
[----:B------:R-:W4:Y:S02]  /*8a20*/  @!P0 SYNCS.PHASECHK.TRANS64 P0, [R0+URZ+0x160], R3 ;  /* 0x00016003000085a7 */ /* 0x000f2400080010ff */
[----:B----4-:R-:W-:Y:S05]  /*8a30*/  @!P0 BRA `(.L_x_112) ;  /* 0xfffffffc00f08947 */ /* 0x010fea000383ffff */
[----:B------:R-:W-:Y:S05]  /*8a40*/  BRA `(.L_x_196) ;  /* 0xffffffcc00c07947 */ /* 0x000fea000383ffff */
.L_x_123:
[----:B-1----:R-:W-:Y:S04]  /*8a50*/  MOV R0, UR43 ;  /* 0x0000002b00007c02 */ /* 0x002fe80008000f00 */
[----:B------:R1:W2:Y:S03]  /*8a60*/  SYNCS.PHASECHK.TRANS64.TRYWAIT P1, [R0+URZ+0x140], R3 ;  /* 0x00014003000075a7 */ /* 0x0002a600080211ff */
[----:B--2---:R-:W-:Y:S05]  /*8a70*/  @!P1 NANOSLEEP.SYNCS 0x989680 ;  /* 0x009896800000995d */ /* 0x004fea0003900000 */
[----:B------:R-:W2:Y:S02]  /*8a80*/  @!P1 SYNCS.PHASECHK.TRANS64 P1, [R0+URZ+0x140], R3 ;  /* 0x00014003000095a7 */ /* 0x000ea400080210ff */
[----:B--2---:R-:W-:Y:S05]  /*8a90*/  @!P1 BRA `(.L_x_123) ;  /* 0xfffffffc00ec9947 */ /* 0x004fea000383ffff */
[----:B------:R-:W-:Y:S05]  /*8aa0*/  BRA `(.L_x_122) ;  /* 0xffffffd800bc7947 */ /* 0x000fea000383ffff */
.L_x_125:
[----:B------:R1:W1:Y:S02]  /*8ab0*/  SYNCS.PHASECHK.TRANS64.TRYWAIT P1, [R181+URZ+0x180], R2 ;  /* 0x00018002b50075a7 */ /* 0x00026400080211ff */
[----:B-1----:R-:W-:Y:S05]  /*8ac0*/  @!P1 NANOSLEEP.SYNCS 0x989680 ;  /* 0x009896800000995d */ /* 0x002fea0003900000 */
[----:B------:R-:W1:Y:S02]  /*8ad0*/  @!P1 SYNCS.PHASECHK.TRANS64 P1, [R181+URZ+0x180], R2 ;  /* 0x00018002b50095a7 */ /* 0x000e6400080210ff */
[----:B-1----:R-:W-:Y:S05]  /*8ae0*/  @!P1 BRA `(.L_x_125) ;  /* 0xfffffffc00f09947 */ /* 0x002fea000383ffff */
[----:B------:R-:W-:Y:S05]  /*8af0*/  BRA `(.L_x_124) ;  /* 0xffffffdc00007947 */ /* 0x000fea000383ffff */
        .weak           $__internal_0_$__cuda_sm10x_tcgen05_guardrail_trap_col_being_dealloced_not_returned_by_alloc
        .type           $__internal_0_$__cuda_sm10x_tcgen05_guardrail_trap_col_being_dealloced_not_returned_by_alloc,@function
        .size           $__internal_0_$__cuda_sm10x_tcgen05_guardrail_trap_col_being_dealloced_not_returned_by_alloc,($__internal_1_$__cuda_sm10x_tcgen05_guardrail_trap_phase_invalid_during_alloc - $__internal_0_$__cuda_sm10x_tcgen05_guardrail_trap_col_being_dealloced_not_returned_by_alloc)
$__internal_0_$__cuda_sm10x_tcgen05_guardrail_trap_col_being_dealloced_not_returned_by_alloc:
[----:B------:R-:W-:Y:S05]  /*8b00*/  BPT.TRAP 0x1 ;  /* 0x000000040000795c */ /* 0x000fea0000300000 */
[----:B------:R-:W-:-:S04]  /*8b10*/  HFMA2 R3, -RZ, RZ, 0, 0 ;  /* 0x00000000ff037431 */ /* 0x000fc800000001ff */
[----:B------:R-:W-:Y:S05]  /*8b20*/  RET.REL.NODEC R2 `(_ZN7cutlass13device_kernelINS_4gemm6kernel13GemmUniversalIN4cute5tupleIJiiiiEEENS1_10collective13CollectiveMmaINS1_35MainloopSm100TmaUmmaWarpSpecializedILi20ELi2ELi4ENS5_IJNS4_1CILi2EEENSA_ILi1EEESC_EEEEENS5_IJNSA_ILi256EEENSA_ILi64EEESG_EEENS_12float_e4m3_tENS5_IJlSC_lEEESI_SJ_NS4_8TiledMMAINS4_8MMA_AtomIJNS4_10MMA_TraitsINS4_25SM100_MMA_F8F6F4_2x1SM_SSEJSI_SI_fSF_SG_NS4_17integral_constantINS4_4UMMA5MajorELSQ_0EEESR_NSO_INSP_7ScaleInELSS_0EEEST_EEEEEENS4_6LayoutINS5_IJSC_SC_SC_EEENS5_IJNSA_ILi0EEESY_SY_EEEEENS5_IJNS4_10UnderscoreES11_S11_EEEEENS4_18SM100_TMA_2SM_LOADENS4_14ComposedLayoutINS4_7SwizzleILi2ELi4ELi3EEENS4_18smem_ptr_flag_bitsILi8EEENSW_INS5_IJNSA_ILi8EEESG_EEENS5_IJSG_SC_EEEEEEEvNS4_8identityES14_S1E_vS1F_EENS_8epilogue10collective18CollectiveEpilogueINS1H_23Sm100TmaWarpSpecializedILi1ELi1ELi64ELb0ELb0EEEJNS5_IJNSA_ILi128EEESG_SG_EEENS5_IJNSW_IS1M_SC_EENSW_ISG_SC_EEEEESI_SJ_SI_SJ_NS1H_6fusion15FusionCallbacksIS1L_NS1R_17LinearCombinationISI_fSI_fLNS_15FloatRoundStyleE2EEES1N_S1Q_JEEENS4_5SM1004TMEM4LOAD26SM100_TMEM_LOAD_32dp32b64xENS4_13SM90_TMA_LOADES1E_NS4_39AutoVectorizingCopyWithAssumedAlignmentILi128EEENS4_14SM90_TMA_STOREES1E_S23_S23_EEEvvEEEEvNT_6ParamsE) ;  /* 0xffffff7402347950 */ /* 0x000fea0003c3ffff */
        .weak           $__internal_1_$__cuda_sm10x_tcgen05_guardrail_trap_phase_invalid_during_alloc
        .type           $__internal_1_$__cuda_sm10x_tcgen05_guardrail_trap_phase_invalid_during_alloc,@function
        .size           $__internal_1_$__cuda_sm10x_tcgen05_guardrail_trap_phase_invalid_during_alloc,($__internal_2_$__cuda_sm10x_tcgen05_guardrail_trap_unallocated_columns_being_dealloced - $__internal_1_$__cuda_sm10x_tcgen05_guardrail_trap_phase_invalid_during_alloc)
$__internal_1_$__cuda_sm10x_tcgen05_guardrail_trap_phase_invalid_during_alloc:
[----:B------:R-:W-:Y:S05]  /*8b30*/  BPT.TRAP 0x1 ;  /* 0x000000040000795c */ /* 0x000fea0000300000 */
[----:B------:R-:W-:-:S04]  /*8b40*/  MOV R3, 0x0 ;  /* 0x0000000000037802 */ /* 0x000fc80000000f00 */
[----:B------:R-:W-:Y:S05]  /*8b50*/  RET.REL.NODEC R2 `(_ZN7cutlass13device_kernelINS_4gemm6kernel13GemmUniversalIN4cute5tupleIJiiiiEEENS1_10collective13CollectiveMmaINS1_35MainloopSm100TmaUmmaWarpSpecializedILi20ELi2ELi4ENS5_IJNS4_1CILi2EEENSA_ILi1EEESC_EEEEENS5_IJNSA_ILi256EEENSA_ILi64EEESG_EEENS_12float_e4m3_tENS5_IJlSC_lEEESI_SJ_NS4_8TiledMMAINS4_8MMA_AtomIJNS4_10MMA_TraitsINS4_25SM100_MMA_F8F6F4_2x1SM_SSEJSI_SI_fSF_SG_NS4_17integral_constantINS4_4UMMA5MajorELSQ_0EEESR_NSO_INSP_7ScaleInELSS_0EEEST_EEEEEENS4_6LayoutINS5_IJSC_SC_SC_EEENS5_IJNSA_ILi0EEESY_SY_EEEEENS5_IJNS4_10UnderscoreES11_S11_EEEEENS4_18SM100_TMA_2SM_LOADENS4_14ComposedLayoutINS4_7SwizzleILi2ELi4ELi3EEENS4_18smem_ptr_flag_bitsILi8EEENSW_INS5_IJNSA_ILi8EEESG_EEENS5_IJSG_SC_EEEEEEEvNS4_8identityES14_S1E_vS1F_EENS_8epilogue10collective18CollectiveEpilogueINS1H_23Sm100TmaWarpSpecializedILi1ELi1ELi64ELb0ELb0EEEJNS5_IJNSA_ILi128EEESG_SG_EEENS5_IJNSW_IS1M_SC_EENSW_ISG_SC_EEEEESI_SJ_SI_SJ_NS1H_6fusion15FusionCallbacksIS1L_NS1R_17LinearCombinationISI_fSI_fLNS_15FloatRoundStyleE2EEES1N_S1Q_JEEENS4_5SM1004TMEM4LOAD26SM100_TMEM_LOAD_32dp32b64xENS4_13SM90_TMA_LOADES1E_NS4_39AutoVectorizingCopyWithAssumedAlignmentILi128EEENS4_14SM90_TMA_STOREES1E_S23_S23_EEEvvEEEEvNT_6ParamsE) ;  /* 0xffffff7402287950 */ /* 0x000fea0003c3ffff */
        .weak           $__internal_2_$__cuda_sm10x_tcgen05_guardrail_trap_unallocated_columns_being_dealloced
        .type           $__internal_2_$__cuda_sm10x_tcgen05_guardrail_trap_unallocated_columns_being_dealloced,@function
        .size           $__internal_2_$__cuda_sm10x_tcgen05_guardrail_trap_unallocated_columns_being_dealloced,(.L_x_198 - $__internal_2_$__cuda_sm10x_tcgen05_guardrail_trap_unallocated_columns_being_dealloced)
$__internal_2_$__cuda_sm10x_tcgen05_guardrail_trap_unallocated_columns_being_dealloced:
[----:B------:R-:W-:Y:S05]  /*8b60*/  BPT.TRAP 0x1 ;  /* 0x000000040000795c */ /* 0x000fea0000300000 */
[----:B------:R-:W-:-:S04]  /*8b70*/  HFMA2 R3, -RZ, RZ, 0, 0 ;  /* 0x00000000ff037431 */ /* 0x000fc800000001ff */
[----:B------:R-:W-:Y:S05]  /*8b80*/  RET.REL.NODEC R2 `(_ZN7cutlass13device_kernelINS_4gemm6kernel13GemmUniversalIN4cute5tupleIJiiiiEEENS1_10collective13CollectiveMmaINS1_35MainloopSm100TmaUmmaWarpSpecializedILi20ELi2ELi4ENS5_IJNS4_1CILi2EEENSA_ILi1EEESC_EEEEENS5_IJNSA_ILi256EEENSA_ILi64EEESG_EEENS_12float_e4m3_tENS5_IJlSC_lEEESI_SJ_NS4_8TiledMMAINS4_8MMA_AtomIJNS4_10MMA_TraitsINS4_25SM100_MMA_F8F6F4_2x1SM_SSEJSI_SI_fSF_SG_NS4_17integral_constantINS4_4UMMA5MajorELSQ_0EEESR_NSO_INSP_7ScaleInELSS_0EEEST_EEEEEENS4_6LayoutINS5_IJSC_SC_SC_EEENS5_IJNSA_ILi0EEESY_SY_EEEEENS5_IJNS4_10UnderscoreES11_S11_EEEEENS4_18SM100_TMA_2SM_LOADENS4_14ComposedLayoutINS4_7SwizzleILi2ELi4ELi3EEENS4_18smem_ptr_flag_bitsILi8EEENSW_INS5_IJNSA_ILi8EEESG_EEENS5_IJSG_SC_EEEEEEEvNS4_8identityES14_S1E_vS1F_EENS_8epilogue10collective18CollectiveEpilogueINS1H_23Sm100TmaWarpSpecializedILi1ELi1ELi64ELb0ELb0EEEJNS5_IJNSA_ILi128EEESG_SG_EEENS5_IJNSW_IS1M_SC_EENSW_ISG_SC_EEEEESI_SJ_SI_SJ_NS1H_6fusion15FusionCallbacksIS1L_NS1R_17LinearCombinationISI_fSI_fLNS_15FloatRoundStyleE2EEES1N_S1Q_JEEENS4_5SM1004TMEM4LOAD26SM100_TMEM_LOAD_32dp32b64xENS4_13SM90_TMA_LOADES1E_NS4_39AutoVectorizingCopyWithAssumedAlignmentILi128EEENS4_14SM90_TMA_STOREES1E_S23_S23_EEEvvEEEEvNT_6ParamsE) ;  /* 0xffffff74021c7950 */ /* 0x000fea0003c3ffff */
.L_x_197:
[----:B------:R-:W-:-:S00]  /*8b90*/  BRA `(.L_x_197) ;  /* 0xfffffffc00fc7947 */ /* 0x000fc0000383ffff */
[----:B------:R-:W-:-:S00]  /*8ba0*/  NOP ;  /* 0x0000000000007918 */ /* 0x000fc00000000000 */
        /* <DEDUP_REMOVED lines=13> */
.L_x_198:


//--------------------- .nv.global.init           --------------------------
	.section	.nv.global.init,"aw",@progbits
.nv.global.init:
	.type		$str$27,@object
	.size		$str$27,($str$28 - $str$27)
$str$27:
        /*0000*/ 	.byte	0x28, 0x61, 0x64, 0x64, 0x72, 0x65, 0x73, 0x73, 0x20, 0x26, 0x20, 0x6d, 0x61, 0x73, 0x6b, 0x29
        /*0010*/ 	.byte	0x20, 0x3d, 0x3d, 0x20, 0x30, 0x00
	.type		$str$28,@object
	.size		$str$28,($str$26 - $str$28)
$str$28:
        /*0016*/ 	.byte	0x2f, 0x74, 0x6d, 0x70, 0x2f, 0x63, 0x75, 0x74, 0x6c, 0x61, 0x73, 0x73, 0x5f, 0x73, 0x77, 0x65
        /*0026*/ 	.byte	0x65, 0x70, 0x5f, 0x73, 0x72, 0x63, 0x2f, 0x69, 0x6e, 0x63, 0x6c, 0x75, 0x64, 0x65, 0x2f, 0x63
        /*0036*/ 	.byte	0x75, 0x74, 0x65, 0x2f, 0x70, 0x6f, 0x69, 0x6e, 0x74, 0x65, 0x72, 0x5f, 0x66, 0x6c, 0x61, 0x67
        /*0046*/ 	.byte	0x67, 0x65, 0x64, 0x2e, 0x68, 0x70, 0x70, 0x00
	.type		$str$26,@object
	.size		$str$26,($str$25 - $str$26)
$str$26:
        /*004e*/ 	.byte	0x2f, 0x74, 0x6d, 0x70, 0x2f, 0x63, 0x75, 0x74, 0x6c, 0x61, 0x73, 0x73, 0x5f, 0x73, 0x77, 0x65
        /*005e*/ 	.byte	0x65, 0x70, 0x5f, 0x73, 0x72, 0x63, 0x2f, 0x69, 0x6e, 0x63, 0x6c, 0x75, 0x64, 0x65, 0x2f, 0x63
        /*006e*/ 	.byte	0x75, 0x74, 0x65, 0x2f, 0x61, 0x74, 0x6f, 0x6d, 0x2f, 0x63, 0x6f, 0x70, 0x79, 0x5f, 0x74, 0x72
        /*007e*/ 	.byte	0x61, 0x69, 0x74, 0x73, 0x5f, 0x73, 0x6d, 0x31, 0x30, 0x30, 0x2e, 0x68, 0x70, 0x70, 0x00
	.type		$str$25,@object
	.size		$str$25,(__unnamed_1 - $str$25)
$str$25:
        /*008d*/ 	.byte	0x28, 0x28, 0x75, 0x69, 0x6e, 0x74, 0x33, 0x32, 0x5f, 0x74, 0x28, 0x74, 0x68, 0x72, 0x65, 0x61
        /*009d*/ 	.byte	0x64, 0x49, 0x64, 0x78, 0x2e, 0x78, 0x29, 0x20, 0x2f, 0x20, 0x33, 0x32, 0x29, 0x20, 0x25, 0x20
        /*00ad*/ 	.byte	0x34, 0x29, 0x20, 0x3d, 0x3d, 0x20, 0x28, 0x28, 0x28, 0x74, 0x6d, 0x65, 0x6d, 0x5f, 0x61, 0x64
        /*00bd*/ 	.byte	0x64, 0x72, 0x20, 0x3e, 0x3e, 0x20, 0x31, 0x36, 0x29, 0x20, 0x2f, 0x20, 0x33, 0x32, 0x29, 0x20
        /*00cd*/ 	.byte	0x25, 0x20, 0x34, 0x29, 0x00
	.type		__unnamed_1,@object
	.size		__unnamed_1,(__unnamed_2 - __unnamed_1)
__unnamed_1:
        /*00d2*/ 	.byte	0x61, 0x75, 0x74, 0x6f, 0x20, 0x63, 0x75, 0x74, 0x65, 0x3a, 0x3a, 0x61, 0x73, 0x5f, 0x70, 0x6f
        /* <DEDUP_REMOVED lines=24> */
        /*0262*/ 	.byte	0x43, 0x3c, 0x38, 0x31, 0x39, 0x32, 0x3e, 0x3e, 0x3e, 0x3e, 0x5d, 0x00
	.type		__unnamed_2,@object
	.size		__unnamed_2,(.L_2 - __unnamed_2)
__unnamed_2:
        /* <DEDUP_REMOVED lines=42> */
        /*050e*/ 	.byte	0x3e, 0x3e, 0x3e, 0x3e, 0x5d, 0x00
.L_2:


//--------------------- .nv.shared._ZN7cutlass13device_kernelINS_4gemm6kernel13GemmUniversalIN4cute5tupleIJiiiiEEENS1_10collective13CollectiveMmaINS1_35MainloopSm100TmaUmmaWarpSpecializedILi20ELi2ELi4ENS5_IJNS4_1CILi2EEENSA_ILi1EEESC_EEEEENS5_IJNSA_ILi256EEENSA_ILi64EEESG_EEENS_12float_e4m3_tENS5_IJlSC_lEEESI_SJ_NS4_8TiledMMAINS4_8MMA_AtomIJNS4_10MMA_TraitsINS4_25SM100_MMA_F8F6F4_2x1SM_SSEJSI_SI_fSF_SG_NS4_17integral_constantINS4_4UMMA5MajorELSQ_0EEESR_NSO_INSP_7ScaleInELSS_0EEEST_EEEEEENS4_6LayoutINS5_IJSC_SC_SC_EEENS5_IJNSA_ILi0EEESY_SY_EEEEENS5_IJNS4_10UnderscoreES11_S11_EEEEENS4_18SM100_TMA_2SM_LOADENS4_14ComposedLayoutINS4_7SwizzleILi2ELi4ELi3EEENS4_18smem_ptr_flag_bitsILi8EEENSW_INS5_IJNSA_ILi8EEESG_EEENS5_IJSG_SC_EEEEEEEvNS4_8identityES14_S1E_vS1F_EENS_8epilogue10collective18CollectiveEpilogueINS1H_23Sm100TmaWarpSpecializedILi1ELi1ELi64ELb0ELb0EEEJNS5_IJNSA_ILi128EEESG_SG_EEENS5_IJNSW_IS1M_SC_EENSW_ISG_SC_EEEEESI_SJ_SI_SJ_NS1H_6fusion15FusionCallbacksIS1L_NS1R_17LinearCombinationISI_fSI_fLNS_15FloatRoundStyleE2EEES1N_S1Q_JEEENS4_5SM1004TMEM4LOAD26SM100_TMEM_LOAD_32dp32b64xENS4_13SM90_TMA_LOADES1E_NS4_39AutoVectorizingCopyWithAssumedAlignmentILi128EEENS4_14SM90_TMA_STOREES1E_S23_S23_EEEvvEEEEvNT_6ParamsE --------------------------
	.section	.nv.shared._ZN7cutlass13device_kernelINS_4gemm6kernel13GemmUniversalIN4cute5tupleIJiiiiEEENS1_10collective13CollectiveMmaINS1_35MainloopSm100TmaUmmaWarpSpecializedILi20ELi2ELi4ENS5_IJNS4_1CILi2EEENSA_ILi1EEESC_EEEEENS5_IJNSA_ILi256EEENSA_ILi64EEESG_EEENS_12float_e4m3_tENS5_IJlSC_lEEESI_SJ_NS4_8TiledMMAINS4_8MMA_AtomIJNS4_10MMA_TraitsINS4_25SM100_MMA_F8F6F4_2x1SM_SSEJSI_SI_fSF_SG_NS4_17integral_constantINS4_4UMMA5MajorELSQ_0EEESR_NSO_INSP_7ScaleInELSS_0EEEST_EEEEEENS4_6LayoutINS5_IJSC_SC_SC_EEENS5_IJNSA_ILi0EEESY_SY_EEEEENS5_IJNS4_10UnderscoreES11_S11_EEEEENS4_18SM100_TMA_2SM_LOADENS4_14ComposedLayoutINS4_7SwizzleILi2ELi4ELi3EEENS4_18smem_ptr_flag_bitsILi8EEENSW_INS5_IJNSA_ILi8EEESG_EEENS5_IJSG_SC_EEEEEEEvNS4_8identityES14_S1E_vS1F_EENS_8epilogue10collective18CollectiveEpilogueINS1H_23Sm100TmaWarpSpecializedILi1ELi1ELi64ELb0ELb0EEEJNS5_IJNSA_ILi128EEESG_SG_EEENS5_IJNSW_IS1M_SC_EENSW_ISG_SC_EEEEESI_SJ_SI_SJ_NS1H_6fusion15FusionCallbacksIS1L_NS1R_17LinearCombinationISI_fSI_fLNS_15FloatRoundStyleE2EEES1N_S1Q_JEEENS4_5SM1004TMEM4LOAD26SM100_TMEM_LOAD_32dp32b64xENS4_13SM90_TMA_LOADES1E_NS4_39AutoVectorizingCopyWithAssumedAlignmentILi128EEENS4_14SM90_TMA_STOREES1E_S23_S23_EEEvvEEEEvNT_6ParamsE,"aw",@nobits
	.sectionflags	@""
	.align	16
	.zero		1024


//--------------------- .nv.shared.reserved.0     --------------------------
	.section	.nv.shared.reserved.0,"aw",@nobits
	.weak		__nv_reservedSMEM_offset_0_alias
	.size		__nv_reservedSMEM_offset_0_alias, 0, 64
	.other		__nv_reservedSMEM_offset_0_alias,@"STO_CUDA_RESERVED_SHARED STV_DEFAULT"
__nv_reservedSMEM_offset_0_alias:
	.zero		0
.nv.shared.reserved.0:
	.zero		64
	.weak		__nv_reservedSMEM_tcgen05_partition
	.type		__nv_reservedSMEM_tcgen05_partition,@object
	.size		__nv_reservedSMEM_tcgen05_partition,(.L_0 - __nv_reservedSMEM_tcgen05_partition)
__nv_reservedSMEM_tcgen05_partition:
	.zero		32
.L_0:


//--------------------- .nv.global                --------------------------
	.section	.nv.global,"aw",@nobits
.nv.global:
	.type		_ZN40_INTERNAL_4dd534c9_4_k_cu_66cf520c_333394cute1_E,@object
	.size		_ZN40_INTERNAL_4dd534c9_4_k_cu_66cf520c_333394cute1_E,(_ZN40_INTERNAL_4dd534c9_4_k_cu_66cf520c_333394cuda3std3__45__cpo6cbeginE - _ZN40_INTERNAL_4dd534c9_4_k_cu_66cf520c_333394cute1_E)
_ZN40_INTERNAL_4dd534c9_4_k_cu_66cf520c_333394cute1_E:
	.zero		1
	.type		_ZN40_INTERNAL_4dd534c9_4_k_cu_66cf520c_333394cuda3std3__45__cpo6cbeginE,@object
	.size		_ZN40_INTERNAL_4dd534c9_4_k_cu_66cf520c_333394cuda3std3__45__cpo6cbeginE,(_ZN40_INTERNAL_4dd534c9_4_k_cu_66cf520c_333394cuda3std3__48in_placeE - _ZN40_INTERNAL_4dd534c9_4_k_cu_66cf520c_333394cuda3std3__45__cpo6cbeginE)
_ZN40_INTERNAL_4dd534c9_4_k_cu_66cf520c_333394cuda3std3__45__cpo6cbeginE:
	.zero		1
	.type		_ZN40_INTERNAL_4dd534c9_4_k_cu_66cf520c_333394cuda3std3__48in_placeE,@object
	.size		_ZN40_INTERNAL_4dd534c9_4_k_cu_66cf520c_333394cuda3std3__48in_placeE,(_ZN40_INTERNAL_4dd534c9_4_k_cu_66cf520c_333394cuda3std6ranges3__45__cpo9iter_moveE - _ZN40_INTERNAL_4dd534c9_4_k_cu_66cf520c_333394cuda3std3__48in_placeE)
_ZN40_INTERNAL_4dd534c9_4_k_cu_66cf520c_333394cuda3std3__48in_placeE:
	.zero		1
	.type		_ZN40_INTERNAL_4dd534c9_4_k_cu_66cf520c_333394cuda3std6ranges3__45__cpo9iter_moveE,@object
	.size		_ZN40_INTERNAL_4dd534c9_4_k_cu_66cf520c_333394cuda3std6ranges3__45__cpo9iter_moveE,(_ZN40_INTERNAL_4dd534c9_4_k_cu_66cf520c_333394cuda3std3__45__cpo5beginE - _ZN40_INTERNAL_4dd534c9_4_k_cu_66cf520c_333394cuda3std6ranges3__45__cpo9iter_moveE)
_ZN40_INTERNAL_4dd534c9_4_k_cu_66cf520c_333394cuda3std6ranges3__45__cpo9iter_moveE:
	.zero		1
	.type		_ZN40_INTERNAL_4dd534c9_4_k_cu_66cf520c_333394cuda3std3__45__cpo5beginE,@object
	.size		_ZN40_INTERNAL_4dd534c9_4_k_cu_66cf520c_333394cuda3std3__45__cpo5beginE,(_ZN40_INTERNAL_4dd534c9_4_k_cu_66cf520c_333394cuda3std3__442_GLOBAL__N__4dd534c9_4_k_cu_66cf520c_333396ignoreE - _ZN40_INTERNAL_4dd534c9_4_k_cu_66cf520c_333394cuda3std3__45__cpo5beginE)
_ZN40_INTERNAL_4dd534c9_4_k_cu_66cf520c_333394cuda3std3__45__cpo5beginE:
	.zero		1
	.type		_ZN40_INTERNAL_4dd534c9_4_k_cu_66cf520c_333394cuda3std3__442_GLOBAL__N__4dd534c9_4_k_cu_66cf520c_333396ignoreE,@object
	.size		_ZN40_INTERNAL_4dd534c9_4_k_cu_66cf520c_333394cuda3std3__442_GLOBAL__N__4dd534c9_4_k_cu_66cf520c_333396ignoreE,(_ZN40_INTERNAL_4dd534c9_4_k_cu_66cf520c_333394cute7productE - _ZN40_INTERNAL_4dd534c9_4_k_cu_66cf520c_333394cuda3std3__442_GLOBAL__N__4dd534c9_4_k_cu_66cf520c_333396ignoreE)
_ZN40_INTERNAL_4dd534c9_4_k_cu_66cf520c_333394cuda3std3__442_GLOBAL__N__4dd534c9_4_k_cu_66cf520c_333396ignoreE:
	.zero		1
	.type		_ZN40_INTERNAL_4dd534c9_4_k_cu_66cf520c_333394cute7productE,@object
	.size		_ZN40_INTERNAL_4dd534c9_4_k_cu_66cf520c_333394cute7productE,(_ZN40_INTERNAL_4dd534c9_4_k_cu_66cf520c_333394cuda3std3__45__cpo3endE - _ZN40_INTERNAL_4dd534c9_4_k_cu_66cf520c_333394cute7productE)
_ZN40_INTERNAL_4dd534c9_4_k_cu_66cf520c_333394cute7productE:
	.zero		1
	.type		_ZN40_INTERNAL_4dd534c9_4_k_cu_66cf520c_333394cuda3std3__45__cpo3endE,@object
	.size		_ZN40_INTERNAL_4dd534c9_4_k_cu_66cf520c_333394cuda3std3__45__cpo3endE,(_ZN40_INTERNAL_4dd534c9_4_k_cu_66cf520c_333394cuda3std3__419piecewise_constructE - _ZN40_INTERNAL_4dd534c9_4_k_cu_66cf520c_333394cuda3std3__45__cpo3endE)
_ZN40_INTERNAL_4dd534c9_4_k_cu_66cf520c_333394cuda3std3__45__cpo3endE:
	.zero		1
	.type		_ZN40_INTERNAL_4dd534c9_4_k_cu_66cf520c_333394cuda3std3__419piecewise_constructE,@object
	.size		_ZN40_INTERNAL_4dd534c9_4_k_cu_66cf520c_333394cuda3std3__419piecewise_constructE,(_ZN40_INTERNAL_4dd534c9_4_k_cu_66cf520c_333394cuda3std3__45__cpo4cendE - _ZN40_INTERNAL_4dd534c9_4_k_cu_66cf520c_333394cuda3std3__419piecewise_constructE)
_ZN40_INTERNAL_4dd534c9_4_k_cu_66cf520c_333394cuda3std3__419piecewise_constructE:
	.zero		1
	.type		_ZN40_INTERNAL_4dd534c9_4_k_cu_66cf520c_333394cuda3std3__45__cpo4cendE,@object
	.size		_ZN40_INTERNAL_4dd534c9_4_k_cu_66cf520c_333394cuda3std3__45__cpo4cendE,(_ZN40_INTERNAL_4dd534c9_4_k_cu_66cf520c_333394cuda3std6ranges3__45__cpo4swapE - _ZN40_INTERNAL_4dd534c9_4_k_cu_66cf520c_333394cuda3std3__45__cpo4cendE)
_ZN40_INTERNAL_4dd534c9_4_k_cu_66cf520c_333394cuda3std3__45__cpo4cendE:
	.zero		1
	.type		_ZN40_INTERNAL_4dd534c9_4_k_cu_66cf520c_333394cuda3std6ranges3__45__cpo4swapE,@object
	.size		_ZN40_INTERNAL_4dd534c9_4_k_cu_66cf520c_333394cuda3std6ranges3__45__cpo4swapE,(.L_10 - _ZN40_INTERNAL_4dd534c9_4_k_cu_66cf520c_333394cuda3std6ranges3__45__cpo4swapE)
_ZN40_INTERNAL_4dd534c9_4_k_cu_66cf520c_333394cuda3std6ranges3__45__cpo4swapE:
	.zero		1
.L_10:


//--------------------- .nv.constant0._ZN7cutlass13device_kernelINS_4gemm6kernel13GemmUniversalIN4cute5tupleIJiiiiEEENS1_10collective13CollectiveMmaINS1_35MainloopSm100TmaUmmaWarpSpecializedILi20ELi2ELi4ENS5_IJNS4_1CILi2EEENSA_ILi1EEESC_EEEEENS5_IJNSA_ILi256EEENSA_ILi64EEESG_EEENS_12float_e4m3_tENS5_IJlSC_lEEESI_SJ_NS4_8TiledMMAINS4_8MMA_AtomIJNS4_10MMA_TraitsINS4_25SM100_MMA_F8F6F4_2x1SM_SSEJSI_SI_fSF_SG_NS4_17integral_constantINS4_4UMMA5MajorELSQ_0EEESR_NSO_INSP_7ScaleInELSS_0EEEST_EEEEEENS4_6LayoutINS5_IJSC_SC_SC_EEENS5_IJNSA_ILi0EEESY_SY_EEEEENS5_IJNS4_10UnderscoreES11_S11_EEEEENS4_18SM100_TMA_2SM_LOADENS4_14ComposedLayoutINS4_7SwizzleILi2ELi4ELi3EEENS4_18smem_ptr_flag_bitsILi8EEENSW_INS5_IJNSA_ILi8EEESG_EEENS5_IJSG_SC_EEEEEEEvNS4_8identityES14_S1E_vS1F_EENS_8epilogue10collective18CollectiveEpilogueINS1H_23Sm100TmaWarpSpecializedILi1ELi1ELi64ELb0ELb0EEEJNS5_IJNSA_ILi128EEESG_SG_EEENS5_IJNSW_IS1M_SC_EENSW_ISG_SC_EEEEESI_SJ_SI_SJ_NS1H_6fusion15FusionCallbacksIS1L_NS1R_17LinearCombinationISI_fSI_fLNS_15FloatRoundStyleE2EEES1N_S1Q_JEEENS4_5SM1004TMEM4LOAD26SM100_TMEM_LOAD_32dp32b64xENS4_13SM90_TMA_LOADES1E_NS4_39AutoVectorizingCopyWithAssumedAlignmentILi128EEENS4_14SM90_TMA_STOREES1E_S23_S23_EEEvvEEEEvNT_6ParamsE --------------------------
	.section	.nv.constant0._ZN7cutlass13device_kernelINS_4gemm6kernel13GemmUniversalIN4cute5tupleIJiiiiEEENS1_10collective13CollectiveMmaINS1_35MainloopSm100TmaUmmaWarpSpecializedILi20ELi2ELi4ENS5_IJNS4_1CILi2EEENSA_ILi1EEESC_EEEEENS5_IJNSA_ILi256EEENSA_ILi64EEESG_EEENS_12float_e4m3_tENS5_IJlSC_lEEESI_SJ_NS4_8TiledMMAINS4_8MMA_AtomIJNS4_10MMA_TraitsINS4_25SM100_MMA_F8F6F4_2x1SM_SSEJSI_SI_fSF_SG_NS4_17integral_constantINS4_4UMMA5MajorELSQ_0EEESR_NSO_INSP_7ScaleInELSS_0EEEST_EEEEEENS4_6LayoutINS5_IJSC_SC_SC_EEENS5_IJNSA_ILi0EEESY_SY_EEEEENS5_IJNS4_10UnderscoreES11_S11_EEEEENS4_18SM100_TMA_2SM_LOADENS4_14ComposedLayoutINS4_7SwizzleILi2ELi4ELi3EEENS4_18smem_ptr_flag_bitsILi8EEENSW_INS5_IJNSA_ILi8EEESG_EEENS5_IJSG_SC_EEEEEEEvNS4_8identityES14_S1E_vS1F_EENS_8epilogue10collective18CollectiveEpilogueINS1H_23Sm100TmaWarpSpecializedILi1ELi1ELi64ELb0ELb0EEEJNS5_IJNSA_ILi128EEESG_SG_EEENS5_IJNSW_IS1M_SC_EENSW_ISG_SC_EEEEESI_SJ_SI_SJ_NS1H_6fusion15FusionCallbacksIS1L_NS1R_17LinearCombinationISI_fSI_fLNS_15FloatRoundStyleE2EEES1N_S1Q_JEEENS4_5SM1004TMEM4LOAD26SM100_TMEM_LOAD_32dp32b64xENS4_13SM90_TMA_LOADES1E_NS4_39AutoVectorizingCopyWithAssumedAlignmentILi128EEENS4_14SM90_TMA_STOREES1E_S23_S23_EEEvvEEEEvNT_6ParamsE,"a",@progbits
	.sectionflags	@""
	.align	4
.nv.constant0._ZN7cutlass13device_kernelINS_4gemm6kernel13GemmUniversalIN4cute5tupleIJiiiiEEENS1_10collective13CollectiveMmaINS1_35MainloopSm100TmaUmmaWarpSpecializedILi20ELi2ELi4ENS5_IJNS4_1CILi2EEENSA_ILi1EEESC_EEEEENS5_IJNSA_ILi256EEENSA_ILi64EEESG_EEENS_12float_e4m3_tENS5_IJlSC_lEEESI_SJ_NS4_8TiledMMAINS4_8MMA_AtomIJNS4_10MMA_TraitsINS4_25SM100_MMA_F8F6F4_2x1SM_SSEJSI_SI_fSF_SG_NS4_17integral_constantINS4_4UMMA5MajorELSQ_0EEESR_NSO_INSP_7ScaleInELSS_0EEEST_EEEEEENS4_6LayoutINS5_IJSC_SC_SC_EEENS5_IJNSA_ILi0EEESY_SY_EEEEENS5_IJNS4_10UnderscoreES11_S11_EEEEENS4_18SM100_TMA_2SM_LOADENS4_14ComposedLayoutINS4_7SwizzleILi2ELi4ELi3EEENS4_18smem_ptr_flag_bitsILi8EEENSW_INS5_IJNSA_ILi8EEESG_EEENS5_IJSG_SC_EEEEEEEvNS4_8identityES14_S1E_vS1F_EENS_8epilogue10collective18CollectiveEpilogueINS1H_23Sm100TmaWarpSpecializedILi1ELi1ELi64ELb0ELb0EEEJNS5_IJNSA_ILi128EEESG_SG_EEENS5_IJNSW_IS1M_SC_EENSW_ISG_SC_EEEEESI_SJ_SI_SJ_NS1H_6fusion15FusionCallbacksIS1L_NS1R_17LinearCombinationISI_fSI_fLNS_15FloatRoundStyleE2EEES1N_S1Q_JEEENS4_5SM1004TMEM4LOAD26SM100_TMEM_LOAD_32dp32b64xENS4_13SM90_TMA_LOADES1E_NS4_39AutoVectorizingCopyWithAssumedAlignmentILi128EEENS4_14SM90_TMA_STOREES1E_S23_S23_EEEvvEEEEvNT_6ParamsE:
	.zero		2944


//--------------------- SYMBOLS --------------------------

	.type		.nv.reservedSmem.offset0,@object
	.size		.nv.reservedSmem.offset0,0x4
	.type		.nv.reservedSmem.cap,@object
	.size		.nv.reservedSmem.cap,0x4
	.type		__assertfail,@function
